//
// Generated by NVIDIA NVVM Compiler
//
// Compiler Build ID: CL-36424714
// Cuda compilation tools, release 13.0, V13.0.88
// Based on NVVM 20.0.0
//

.version 9.0
.target sm_100
.address_size 64

	// .globl	_Z16forwardTransformPjPhS0_j
// _ZZ13histogramCalcPjPhjE10local_hist has been demoted
// _ZZ20compute_cdf_parallelPjPhjE4scan has been demoted

.visible .entry _Z16forwardTransformPjPhS0_j(
	.param .u64 .ptr .align 1 _Z16forwardTransformPjPhS0_j_param_0,
	.param .u64 .ptr .align 1 _Z16forwardTransformPjPhS0_j_param_1,
	.param .u64 .ptr .align 1 _Z16forwardTransformPjPhS0_j_param_2,
	.param .u32 _Z16forwardTransformPjPhS0_j_param_3
)
{
	.reg .pred 	%p<2>;
	.reg .b16 	%rs<4>;
	.reg .b32 	%r<8>;
	.reg .b32 	%f<7>;
	.reg .b64 	%rd<9>;

	ld.param.u64 	%rd1, [_Z16forwardTransformPjPhS0_j_param_1];
	ld.param.u64 	%rd2, [_Z16forwardTransformPjPhS0_j_param_2];
	ld.param.u32 	%r2, [_Z16forwardTransformPjPhS0_j_param_3];
	mov.u32 	%r3, %tid.x;
	mov.u32 	%r4, %ctaid.x;
	mov.u32 	%r5, %ntid.x;
	mad.lo.s32 	%r1, %r4, %r5, %r3;
	setp.ge.u32 	%p1, %r1, %r2;
	@%p1 bra 	$L__BB0_2;
	cvta.to.global.u64 	%rd3, %rd1;
	cvta.to.global.u64 	%rd4, %rd2;
	mul.lo.s32 	%r6, %r1, 3;
	cvt.s64.s32 	%rd5, %r6;
	add.s64 	%rd6, %rd3, %rd5;
	ld.global.u8 	%rs1, [%rd6];
	cvt.rn.f32.u16 	%f1, %rs1;
	ld.global.u8 	%rs2, [%rd6+1];
	cvt.rn.f32.u16 	%f2, %rs2;
	mul.f32 	%f3, %f2, 0f3F371759;
	fma.rn.f32 	%f4, %f1, 0f3E59B3D0, %f3;
	ld.global.u8 	%rs3, [%rd6+2];
	cvt.rn.f32.u16 	%f5, %rs3;
	fma.rn.f32 	%f6, %f5, 0f3D93DD98, %f4;
	cvt.rzi.u32.f32 	%r7, %f6;
	cvt.s64.s32 	%rd7, %r1;
	add.s64 	%rd8, %rd4, %rd7;
	st.global.u8 	[%rd8], %r7;
$L__BB0_2:
	ret;

}
	// .globl	_Z13histogramCalcPjPhj
.visible .entry _Z13histogramCalcPjPhj(
	.param .u64 .ptr .align 1 _Z13histogramCalcPjPhj_param_0,
	.param .u64 .ptr .align 1 _Z13histogramCalcPjPhj_param_1,
	.param .u32 _Z13histogramCalcPjPhj_param_2
)
{
	.reg .pred 	%p<3>;
	.reg .b16 	%rs<2>;
	.reg .b32 	%r<21>;
	.reg .b64 	%rd<9>;
	// demoted variable
	.shared .align 4 .b8 _ZZ13histogramCalcPjPhjE10local_hist[1024];
	ld.param.u64 	%rd2, [_Z13histogramCalcPjPhj_param_0];
	ld.param.u64 	%rd3, [_Z13histogramCalcPjPhj_param_1];
	ld.param.u32 	%r8, [_Z13histogramCalcPjPhj_param_2];
	mov.u32 	%r1, %tid.x;
	shl.b32 	%r9, %r1, 2;
	mov.u32 	%r10, _ZZ13histogramCalcPjPhjE10local_hist;
	add.s32 	%r2, %r10, %r9;
	mov.b32 	%r11, 0;
	st.shared.u32 	[%r2], %r11;
	bar.sync 	0;
	mov.u32 	%r12, %ctaid.x;
	mov.u32 	%r3, %ntid.x;
	mad.lo.s32 	%r20, %r12, %r3, %r1;
	setp.ge.u32 	%p1, %r20, %r8;
	@%p1 bra 	$L__BB1_3;
	mov.u32 	%r13, %nctaid.x;
	mul.lo.s32 	%r5, %r3, %r13;
	cvta.to.global.u64 	%rd1, %rd3;
$L__BB1_2:
	cvt.s64.s32 	%rd4, %r20;
	add.s64 	%rd5, %rd1, %rd4;
	ld.global.u8 	%rs1, [%rd5];
	mul.wide.u16 	%r14, %rs1, 4;
	add.s32 	%r16, %r10, %r14;
	atom.shared.add.u32 	%r17, [%r16], 1;
	add.s32 	%r20, %r20, %r5;
	setp.lt.u32 	%p2, %r20, %r8;
	@%p2 bra 	$L__BB1_2;
$L__BB1_3:
	cvta.to.global.u64 	%rd6, %rd2;
	bar.sync 	0;
	mul.wide.u32 	%rd7, %r1, 4;
	add.s64 	%rd8, %rd6, %rd7;
	ld.shared.u32 	%r18, [%r2];
	atom.global.add.u32 	%r19, [%rd8], %r18;
	ret;

}
	// .globl	_Z20compute_cdf_parallelPjPhj
.visible .entry _Z20compute_cdf_parallelPjPhj(
	.param .u64 .ptr .align 1 _Z20compute_cdf_parallelPjPhj_param_0,
	.param .u64 .ptr .align 1 _Z20compute_cdf_parallelPjPhj_param_1,
	.param .u32 _Z20compute_cdf_parallelPjPhj_param_2
)
{
	.reg .pred 	%p<16>;
	.reg .b32 	%r<53>;
	.reg .b32 	%f<55>;
	.reg .b64 	%rd<13>;
	// demoted variable
	.shared .align 4 .b8 _ZZ20compute_cdf_parallelPjPhjE4scan[1024];
	ld.param.u64 	%rd2, [_Z20compute_cdf_parallelPjPhj_param_0];
	ld.param.u64 	%rd1, [_Z20compute_cdf_parallelPjPhj_param_1];
	ld.param.u32 	%r7, [_Z20compute_cdf_parallelPjPhj_param_2];
	cvta.to.global.u64 	%rd3, %rd2;
	mov.u32 	%r1, %tid.x;
	mul.wide.u32 	%rd4, %r1, 4;
	add.s64 	%rd5, %rd3, %rd4;
	ld.global.u32 	%r8, [%rd5];
	cvt.rn.f32.u32 	%f1, %r8;
	shl.b32 	%r9, %r1, 2;
	mov.u32 	%r10, _ZZ20compute_cdf_parallelPjPhjE4scan;
	add.s32 	%r2, %r10, %r9;
	st.shared.f32 	[%r2], %f1;
	mov.u32 	%r3, %ntid.x;
	mul.wide.s32 	%rd6, %r3, 4;
	add.s64 	%rd7, %rd5, %rd6;
	ld.global.u32 	%r11, [%rd7];
	cvt.rn.f32.u32 	%f2, %r11;
	shl.b32 	%r12, %r3, 2;
	add.s32 	%r4, %r2, %r12;
	st.shared.f32 	[%r4], %f2;
	bar.sync 	0;
	add.s32 	%r5, %r1, 1;
	setp.gt.u32 	%p1, %r1, 127;
	@%p1 bra 	$L__BB2_2;
	shl.b32 	%r13, %r5, 3;
	add.s32 	%r15, %r10, %r13;
	ld.shared.f32 	%f3, [%r15+-8];
	ld.shared.f32 	%f4, [%r15+-4];
	add.f32 	%f5, %f3, %f4;
	st.shared.f32 	[%r15+-4], %f5;
$L__BB2_2:
	bar.sync 	0;
	setp.gt.u32 	%p2, %r1, 63;
	@%p2 bra 	$L__BB2_4;
	shl.b32 	%r16, %r5, 4;
	add.s32 	%r18, %r10, %r16;
	ld.shared.f32 	%f6, [%r18+-12];
	ld.shared.f32 	%f7, [%r18+-4];
	add.f32 	%f8, %f6, %f7;
	st.shared.f32 	[%r18+-4], %f8;
$L__BB2_4:
	bar.sync 	0;
	setp.gt.u32 	%p3, %r1, 31;
	@%p3 bra 	$L__BB2_6;
	shl.b32 	%r19, %r5, 5;
	add.s32 	%r21, %r10, %r19;
	ld.shared.f32 	%f9, [%r21+-20];
	ld.shared.f32 	%f10, [%r21+-4];
	add.f32 	%f11, %f9, %f10;
	st.shared.f32 	[%r21+-4], %f11;
$L__BB2_6:
	bar.sync 	0;
	setp.gt.u32 	%p4, %r1, 15;
	@%p4 bra 	$L__BB2_8;
	shl.b32 	%r22, %r5, 6;
	add.s32 	%r24, %r10, %r22;
	ld.shared.f32 	%f12, [%r24+-36];
	ld.shared.f32 	%f13, [%r24+-4];
	add.f32 	%f14, %f12, %f13;
	st.shared.f32 	[%r24+-4], %f14;
$L__BB2_8:
	bar.sync 	0;
	setp.gt.u32 	%p5, %r1, 7;
	@%p5 bra 	$L__BB2_10;
	shl.b32 	%r25, %r5, 7;
	add.s32 	%r27, %r10, %r25;
	ld.shared.f32 	%f15, [%r27+-68];
	ld.shared.f32 	%f16, [%r27+-4];
	add.f32 	%f17, %f15, %f16;
	st.shared.f32 	[%r27+-4], %f17;
$L__BB2_10:
	bar.sync 	0;
	setp.gt.u32 	%p6, %r1, 3;
	@%p6 bra 	$L__BB2_12;
	shl.b32 	%r28, %r5, 8;
	add.s32 	%r30, %r10, %r28;
	ld.shared.f32 	%f18, [%r30+-132];
	ld.shared.f32 	%f19, [%r30+-4];
	add.f32 	%f20, %f18, %f19;
	st.shared.f32 	[%r30+-4], %f20;
$L__BB2_12:
	bar.sync 	0;
	setp.gt.u32 	%p7, %r1, 1;
	@%p7 bra 	$L__BB2_14;
	shl.b32 	%r31, %r5, 9;
	add.s32 	%r33, %r10, %r31;
	ld.shared.f32 	%f21, [%r33+-260];
	ld.shared.f32 	%f22, [%r33+-4];
	add.f32 	%f23, %f21, %f22;
	st.shared.f32 	[%r33+-4], %f23;
$L__BB2_14:
	bar.sync 	0;
	setp.ne.s32 	%p8, %r1, 0;
	@%p8 bra 	$L__BB2_16;
	ld.shared.f32 	%f24, [_ZZ20compute_cdf_parallelPjPhjE4scan+508];
	ld.shared.f32 	%f25, [_ZZ20compute_cdf_parallelPjPhjE4scan+1020];
	add.f32 	%f26, %f24, %f25;
	st.shared.f32 	[_ZZ20compute_cdf_parallelPjPhjE4scan+1020], %f26;
$L__BB2_16:
	setp.ne.s32 	%p9, %r1, 0;
	bar.sync 	0;
	shl.b32 	%r6, %r5, 1;
	bar.sync 	0;
	@%p9 bra 	$L__BB2_18;
	ld.shared.f32 	%f27, [_ZZ20compute_cdf_parallelPjPhjE4scan+508];
	ld.shared.f32 	%f28, [_ZZ20compute_cdf_parallelPjPhjE4scan+764];
	add.f32 	%f29, %f27, %f28;
	st.shared.f32 	[_ZZ20compute_cdf_parallelPjPhjE4scan+764], %f29;
$L__BB2_18:
	bar.sync 	0;
	setp.gt.u32 	%p10, %r1, 2;
	@%p10 bra 	$L__BB2_20;
	shl.b32 	%r34, %r6, 7;
	add.s32 	%r36, %r10, %r34;
	ld.shared.f32 	%f30, [%r36+-4];
	ld.shared.f32 	%f31, [%r36+124];
	add.f32 	%f32, %f30, %f31;
	st.shared.f32 	[%r36+124], %f32;
$L__BB2_20:
	bar.sync 	0;
	setp.gt.u32 	%p11, %r1, 6;
	@%p11 bra 	$L__BB2_22;
	shl.b32 	%r37, %r6, 6;
	add.s32 	%r39, %r10, %r37;
	ld.shared.f32 	%f33, [%r39+-4];
	ld.shared.f32 	%f34, [%r39+60];
	add.f32 	%f35, %f33, %f34;
	st.shared.f32 	[%r39+60], %f35;
$L__BB2_22:
	bar.sync 	0;
	setp.gt.u32 	%p12, %r1, 14;
	@%p12 bra 	$L__BB2_24;
	shl.b32 	%r40, %r6, 5;
	add.s32 	%r42, %r10, %r40;
	ld.shared.f32 	%f36, [%r42+-4];
	ld.shared.f32 	%f37, [%r42+28];
	add.f32 	%f38, %f36, %f37;
	st.shared.f32 	[%r42+28], %f38;
$L__BB2_24:
	bar.sync 	0;
	setp.gt.u32 	%p13, %r1, 30;
	@%p13 bra 	$L__BB2_26;
	shl.b32 	%r43, %r6, 4;
	add.s32 	%r45, %r10, %r43;
	ld.shared.f32 	%f39, [%r45+-4];
	ld.shared.f32 	%f40, [%r45+12];
	add.f32 	%f41, %f39, %f40;
	st.shared.f32 	[%r45+12], %f41;
$L__BB2_26:
	bar.sync 	0;
	setp.gt.u32 	%p14, %r1, 62;
	@%p14 bra 	$L__BB2_28;
	shl.b32 	%r46, %r6, 3;
	add.s32 	%r48, %r10, %r46;
	ld.shared.f32 	%f42, [%r48+-4];
	ld.shared.f32 	%f43, [%r48+4];
	add.f32 	%f44, %f42, %f43;
	st.shared.f32 	[%r48+4], %f44;
$L__BB2_28:
	bar.sync 	0;
	setp.gt.u32 	%p15, %r1, 126;
	@%p15 bra 	$L__BB2_30;
	add.s32 	%r50, %r2, %r9;
	ld.shared.f32 	%f45, [%r50+4];
	ld.shared.f32 	%f46, [%r50+8];
	add.f32 	%f47, %f45, %f46;
	st.shared.f32 	[%r50+8], %f47;
$L__BB2_30:
	cvt.s64.s32 	%rd8, %r3;
	cvt.u64.u32 	%rd9, %r1;
	cvta.to.global.u64 	%rd10, %rd1;
	bar.sync 	0;
	ld.shared.f32 	%f48, [%r2];
	mul.f32 	%f49, %f48, 0f437F0000;
	cvt.rn.f32.u32 	%f50, %r7;
	div.rn.f32 	%f51, %f49, %f50;
	cvt.rzi.u32.f32 	%r51, %f51;
	add.s64 	%rd11, %rd10, %rd9;
	st.global.u8 	[%rd11], %r51;
	ld.shared.f32 	%f52, [%r4];
	mul.f32 	%f53, %f52, 0f437F0000;
	div.rn.f32 	%f54, %f53, %f50;
	cvt.rzi.u32.f32 	%r52, %f54;
	add.s64 	%rd12, %rd11, %rd8;
	st.global.u8 	[%rd12], %r52;
	ret;

}
	// .globl	_Z18compute_cdf_simplePjPhj
.visible .entry _Z18compute_cdf_simplePjPhj(
	.param .u64 .ptr .align 1 _Z18compute_cdf_simplePjPhj_param_0,
	.param .u64 .ptr .align 1 _Z18compute_cdf_simplePjPhj_param_1,
	.param .u32 _Z18compute_cdf_simplePjPhj_param_2
)
{
	.reg .pred 	%p<2>;
	.reg .b16 	%rs<2>;
	.reg .b32 	%r<32>;
	.reg .b64 	%rd<13>;

	ld.param.u64 	%rd7, [_Z18compute_cdf_simplePjPhj_param_0];
	ld.param.u64 	%rd8, [_Z18compute_cdf_simplePjPhj_param_1];
	ld.param.u32 	%r6, [_Z18compute_cdf_simplePjPhj_param_2];
	cvta.to.global.u64 	%rd9, %rd8;
	cvta.to.global.u64 	%rd10, %rd7;
	ld.global.u32 	%r1, [%rd10];
	mov.b16 	%rs1, 0;
	st.global.u8 	[%rd9], %rs1;
	sub.s32 	%r2, %r6, %r1;
	add.s64 	%rd12, %rd9, 2;
	add.s64 	%rd11, %rd10, 8;
	mov.b32 	%r31, 0;
$L__BB3_1:
	ld.global.u32 	%r7, [%rd11+-8];
	ld.global.u32 	%r8, [%rd11+-4];
	add.s32 	%r9, %r8, %r7;
	st.global.u32 	[%rd11+-4], %r9;
	sub.s32 	%r10, %r9, %r1;
	mul.lo.s32 	%r11, %r10, 255;
	div.u32 	%r12, %r11, %r2;
	st.global.u8 	[%rd12+-1], %r12;
	ld.global.u32 	%r13, [%rd11+-4];
	ld.global.u32 	%r14, [%rd11];
	add.s32 	%r15, %r14, %r13;
	st.global.u32 	[%rd11], %r15;
	sub.s32 	%r16, %r15, %r1;
	mul.lo.s32 	%r17, %r16, 255;
	div.u32 	%r18, %r17, %r2;
	st.global.u8 	[%rd12], %r18;
	ld.global.u32 	%r19, [%rd11];
	ld.global.u32 	%r20, [%rd11+4];
	add.s32 	%r21, %r20, %r19;
	st.global.u32 	[%rd11+4], %r21;
	sub.s32 	%r22, %r21, %r1;
	mul.lo.s32 	%r23, %r22, 255;
	div.u32 	%r24, %r23, %r2;
	st.global.u8 	[%rd12+1], %r24;
	setp.eq.s32 	%p1, %r31, 252;
	@%p1 bra 	$L__BB3_3;
	ld.global.u32 	%r25, [%rd11+4];
	ld.global.u32 	%r26, [%rd11+8];
	add.s32 	%r27, %r26, %r25;
	st.global.u32 	[%rd11+8], %r27;
	sub.s32 	%r28, %r27, %r1;
	mul.lo.s32 	%r29, %r28, 255;
	div.u32 	%r30, %r29, %r2;
	st.global.u8 	[%rd12+2], %r30;
	add.s32 	%r31, %r31, 4;
	add.s64 	%rd12, %rd12, 4;
	add.s64 	%rd11, %rd11, 16;
	bra.uni 	$L__BB3_1;
$L__BB3_3:
	ret;

}
	// .globl	_Z17backwardTransformPhS_S_j
.visible .entry _Z17backwardTransformPhS_S_j(
	.param .u64 .ptr .align 1 _Z17backwardTransformPhS_S_j_param_0,
	.param .u64 .ptr .align 1 _Z17backwardTransformPhS_S_j_param_1,
	.param .u64 .ptr .align 1 _Z17backwardTransformPhS_S_j_param_2,
	.param .u32 _Z17backwardTransformPhS_S_j_param_3
)
{
	.reg .pred 	%p<8>;
	.reg .b16 	%rs<20>;
	.reg .b32 	%r<10>;
	.reg .b32 	%f<15>;
	.reg .b64 	%rd<13>;

	ld.param.u64 	%rd2, [_Z17backwardTransformPhS_S_j_param_0];
	ld.param.u64 	%rd3, [_Z17backwardTransformPhS_S_j_param_1];
	ld.param.u64 	%rd4, [_Z17backwardTransformPhS_S_j_param_2];
	ld.param.u32 	%r2, [_Z17backwardTransformPhS_S_j_param_3];
	mov.u32 	%r3, %tid.x;
	mov.u32 	%r4, %ctaid.x;
	mov.u32 	%r5, %ntid.x;
	mad.lo.s32 	%r1, %r4, %r5, %r3;
	setp.ge.u32 	%p1, %r1, %r2;
	@%p1 bra 	$L__BB4_11;
	cvta.to.global.u64 	%rd5, %rd3;
	cvta.to.global.u64 	%rd6, %rd2;
	cvta.to.global.u64 	%rd7, %rd4;
	mul.lo.s32 	%r6, %r1, 3;
	cvt.s64.s32 	%rd8, %r1;
	add.s64 	%rd9, %rd5, %rd8;
	ld.global.u8 	%rd10, [%rd9];
	add.s64 	%rd11, %rd6, %rd10;
	ld.global.u8 	%rs8, [%rd11];
	cvt.rn.f32.u16 	%f4, %rs8;
	cvt.s64.s32 	%rd12, %r6;
	add.s64 	%rd1, %rd7, %rd12;
	ld.global.u8 	%rs9, [%rd1];
	cvt.rn.f32.u16 	%f5, %rs9;
	ld.global.u8 	%rs10, [%rd1+1];
	cvt.rn.f32.u16 	%f6, %rs10;
	mul.f32 	%f7, %f6, 0fBEC556D2;
	fma.rn.f32 	%f8, %f5, 0fBDEAA4BA, %f7;
	ld.global.u8 	%rs11, [%rd1+2];
	cvt.rn.f32.u16 	%f9, %rs11;
	fma.rn.f32 	%f10, %f9, 0f3F000000, %f8;
	mul.f32 	%f11, %f6, 0fBEE886BE;
	fma.rn.f32 	%f12, %f5, 0f3F000000, %f11;
	fma.rn.f32 	%f13, %f9, 0fBD3BCA10, %f12;
	fma.rn.f32 	%f1, %f13, 0f3FC9930C, %f4;
	fma.rn.f32 	%f14, %f10, 0fBE3FD1DD, %f4;
	fma.rn.f32 	%f2, %f13, 0fBEEFADF3, %f14;
	fma.rn.f32 	%f3, %f10, 0f3FED844D, %f4;
	setp.ge.f32 	%p2, %f1, 0f437F0000;
	mov.b16 	%rs17, 255;
	@%p2 bra 	$L__BB4_4;
	setp.le.f32 	%p3, %f1, 0f00000000;
	mov.b16 	%rs17, 0;
	@%p3 bra 	$L__BB4_4;
	cvt.rzi.u32.f32 	%r7, %f1;
	cvt.u16.u32 	%rs17, %r7;
$L__BB4_4:
	st.global.u8 	[%rd1], %rs17;
	setp.ge.f32 	%p4, %f2, 0f437F0000;
	mov.b16 	%rs18, 255;
	@%p4 bra 	$L__BB4_7;
	setp.le.f32 	%p5, %f2, 0f00000000;
	mov.b16 	%rs18, 0;
	@%p5 bra 	$L__BB4_7;
	cvt.rzi.u32.f32 	%r8, %f2;
	cvt.u16.u32 	%rs18, %r8;
$L__BB4_7:
	st.global.u8 	[%rd1+1], %rs18;
	setp.ge.f32 	%p6, %f3, 0f437F0000;
	mov.b16 	%rs19, 255;
	@%p6 bra 	$L__BB4_10;
	setp.le.f32 	%p7, %f3, 0f00000000;
	mov.b16 	%rs19, 0;
	@%p7 bra 	$L__BB4_10;
	cvt.rzi.u32.f32 	%r9, %f3;
	cvt.u16.u32 	%rs19, %r9;
$L__BB4_10:
	st.global.u8 	[%rd1+2], %rs19;
$L__BB4_11:
	ret;

}


// ===== COMPILED SASS (sm_100) =====

	.target	sm_100

	.elftype	@"ET_EXEC"


//--------------------- .note.nv.tkinfo           --------------------------
	.section	.note.nv.tkinfo,"",@"SHT_NOTE"
	.sectionflags	@"SHF_NOTE_NV_TKINFO"
	.tkinfo
        /*0018*/ 	.word	0x00000002
        /*0030*/ 	.string	""
        /*0030*/ 	.string	"ptxas"
        /*0030*/ 	.string	"Cuda compilation tools, release 13.0, V13.0.88"
        /*0030*/ 	.string	"Build cuda_13.0.r13.0/compiler.36424714_0"
        /*0030*/ 	.string	"-arch sm_100 -m 64 "



//--------------------- .note.nv.cuinfo           --------------------------
	.section	.note.nv.cuinfo,"",@"SHT_NOTE"
	.sectionflags	@"SHF_NOTE_NV_CUINFO"
        /*0018*/ 	.short	0x0002
        /*001a*/ 	.short	0x0064
        /*001c*/ 	.short	0x0082
	.zero		2


//--------------------- .nv.info                  --------------------------
	.section	.nv.info,"",@"SHT_CUDA_INFO"
	.align	4


	//----- nvinfo : EIATTR_REGCOUNT
	.align		4
        /*0000*/ 	.byte	0x04, 0x2f
        /*0002*/ 	.short	(.L_1 - .L_0)
	.align		4
.L_0:
        /*0004*/ 	.word	index@(_Z16forwardTransformPjPhS0_j)
        /*0008*/ 	.word	0x0000000a


	//----- nvinfo : EIATTR_FRAME_SIZE
	.align		4
.L_1:
        /*000c*/ 	.byte	0x04, 0x11
        /*000e*/ 	.short	(.L_3 - .L_2)
	.align		4
.L_2:
        /*0010*/ 	.word	index@(_Z16forwardTransformPjPhS0_j)
        /*0014*/ 	.word	0x00000000


	//----- nvinfo : EIATTR_REGCOUNT
	.align		4
.L_3:
        /*0018*/ 	.byte	0x04, 0x2f
        /*001a*/ 	.short	(.L_5 - .L_4)
	.align		4
.L_4:
        /*001c*/ 	.word	index@(_Z13histogramCalcPjPhj)
        /*0020*/ 	.word	0x0000000a


	//----- nvinfo : EIATTR_FRAME_SIZE
	.align		4
.L_5:
        /*0024*/ 	.byte	0x04, 0x11
        /*0026*/ 	.short	(.L_7 - .L_6)
	.align		4
.L_6:
        /*0028*/ 	.word	index@(_Z13histogramCalcPjPhj)
        /*002c*/ 	.word	0x00000000


	//----- nvinfo : EIATTR_REGCOUNT
	.align		4
.L_7:
        /*0030*/ 	.byte	0x04, 0x2f
        /*0032*/ 	.short	(.L_9 - .L_8)
	.align		4
.L_8:
        /*0034*/ 	.word	index@(_Z20compute_cdf_parallelPjPhj)
        /*0038*/ 	.word	0x00000013


	//----- nvinfo : EIATTR_FRAME_SIZE
	.align		4
.L_9:
        /*003c*/ 	.byte	0x04, 0x11
        /*003e*/ 	.short	(.L_11 - .L_10)
	.align		4
.L_10:
        /*0040*/ 	.word	index@($__internal_0_$__cuda_sm3x_div_rn_noftz_f32_slowpath)
        /*0044*/ 	.word	0x00000000


	//----- nvinfo : EIATTR_FRAME_SIZE
	.align		4
.L_11:
        /*0048*/ 	.byte	0x04, 0x11
        /*004a*/ 	.short	(.L_13 - .L_12)
	.align		4
.L_12:
        /*004c*/ 	.word	index@(_Z20compute_cdf_parallelPjPhj)
        /*0050*/ 	.word	0x00000000


	//----- nvinfo : EIATTR_REGCOUNT
	.align		4
.L_13:
        /*0054*/ 	.byte	0x04, 0x2f
        /*0056*/ 	.short	(.L_15 - .L_14)
	.align		4
.L_14:
        /*0058*/ 	.word	index@(_Z18compute_cdf_simplePjPhj)
        /*005c*/ 	.word	0x00000016


	//----- nvinfo : EIATTR_FRAME_SIZE
	.align		4
.L_15:
        /*0060*/ 	.byte	0x04, 0x11
        /*0062*/ 	.short	(.L_17 - .L_16)
	.align		4
.L_16:
        /*0064*/ 	.word	index@(_Z18compute_cdf_simplePjPhj)
        /*0068*/ 	.word	0x00000000


	//----- nvinfo : EIATTR_REGCOUNT
	.align		4
.L_17:
        /*006c*/ 	.byte	0x04, 0x2f
        /*006e*/ 	.short	(.L_19 - .L_18)
	.align		4
.L_18:
        /*0070*/ 	.word	index@(_Z17backwardTransformPhS_S_j)
        /*0074*/ 	.word	0x0000000e


	//----- nvinfo : EIATTR_FRAME_SIZE
	.align		4
.L_19:
        /*0078*/ 	.byte	0x04, 0x11
        /*007a*/ 	.short	(.L_21 - .L_20)
	.align		4
.L_20:
        /*007c*/ 	.word	index@(_Z17backwardTransformPhS_S_j)
        /*0080*/ 	.word	0x00000000


	//----- nvinfo : EIATTR_MIN_STACK_SIZE
	.align		4
.L_21:
        /*0084*/ 	.byte	0x04, 0x12
        /*0086*/ 	.short	(.L_23 - .L_22)
	.align		4
.L_22:
        /*0088*/ 	.word	index@(_Z17backwardTransformPhS_S_j)
        /*008c*/ 	.word	0x00000000


	//----- nvinfo : EIATTR_MIN_STACK_SIZE
	.align		4
.L_23:
        /*0090*/ 	.byte	0x04, 0x12
        /*0092*/ 	.short	(.L_25 - .L_24)
	.align		4
.L_24:
        /*0094*/ 	.word	index@(_Z18compute_cdf_simplePjPhj)
        /*0098*/ 	.word	0x00000000


	//----- nvinfo : EIATTR_MIN_STACK_SIZE
	.align		4
.L_25:
        /*009c*/ 	.byte	0x04, 0x12
        /*009e*/ 	.short	(.L_27 - .L_26)
	.align		4
.L_26:
        /*00a0*/ 	.word	index@(_Z20compute_cdf_parallelPjPhj)
        /*00a4*/ 	.word	0x00000000


	//----- nvinfo : EIATTR_MIN_STACK_SIZE
	.align		4
.L_27:
        /*00a8*/ 	.byte	0x04, 0x12
        /*00aa*/ 	.short	(.L_29 - .L_28)
	.align		4
.L_28:
        /*00ac*/ 	.word	index@(_Z13histogramCalcPjPhj)
        /*00b0*/ 	.word	0x00000000


	//----- nvinfo : EIATTR_MIN_STACK_SIZE
	.align		4
.L_29:
        /*00b4*/ 	.byte	0x04, 0x12
        /*00b6*/ 	.short	(.L_31 - .L_30)
	.align		4
.L_30:
        /*00b8*/ 	.word	index@(_Z16forwardTransformPjPhS0_j)
        /*00bc*/ 	.word	0x00000000
.L_31:


//--------------------- .nv.compat                --------------------------
	.section	.nv.compat,"",@"SHT_CUDA_COMPAT_INFO"
	.align	4
        /*0000*/ 	.byte	0x02, 0x09, 0x00, 0x00, 0x02, 0x02, 0x01, 0x00, 0x02, 0x05, 0x05, 0x00, 0x03, 0x07, 0x01, 0x01
        /*0010*/ 	.byte	0x02, 0x03, 0x00, 0x00, 0x02, 0x06, 0x01, 0x00, 0x04, 0x0b, 0x08, 0x00, 0x01, 0x00, 0x00, 0x00
        /*0020*/ 	.byte	0x00, 0x00, 0x00, 0x00


//--------------------- .nv.info._Z17backwardTransformPhS_S_j --------------------------
	.section	.nv.info._Z17backwardTransformPhS_S_j,"",@"SHT_CUDA_INFO"
	.sectionflags	@""
	.align	4


	//----- nvinfo : EIATTR_CUDA_API_VERSION
	.align		4
        /*0000*/ 	.byte	0x04, 0x37
        /*0002*/ 	.short	(.L_33 - .L_32)
.L_32:
        /*0004*/ 	.word	0x00000082


	//----- nvinfo : EIATTR_KPARAM_INFO
	.align		4
.L_33:
        /*0008*/ 	.byte	0x04, 0x17
        /*000a*/ 	.short	(.L_35 - .L_34)
.L_34:
        /*000c*/ 	.word	0x00000000
        /*0010*/ 	.short	0x0003
        /*0012*/ 	.short	0x0018
        /*0014*/ 	.byte	0x00, 0xf0, 0x11, 0x00


	//----- nvinfo : EIATTR_KPARAM_INFO
	.align		4
.L_35:
        /*0018*/ 	.byte	0x04, 0x17
        /*001a*/ 	.short	(.L_37 - .L_36)
.L_36:
        /*001c*/ 	.word	0x00000000
        /*0020*/ 	.short	0x0002
        /*0022*/ 	.short	0x0010
        /*0024*/ 	.byte	0x00, 0xf5, 0x21, 0x00


	//----- nvinfo : EIATTR_KPARAM_INFO
	.align		4
.L_37:
        /*0028*/ 	.byte	0x04, 0x17
        /*002a*/ 	.short	(.L_39 - .L_38)
.L_38:
        /*002c*/ 	.word	0x00000000
        /*0030*/ 	.short	0x0001
        /*0032*/ 	.short	0x0008
        /*0034*/ 	.byte	0x00, 0xf5, 0x21, 0x00


	//----- nvinfo : EIATTR_KPARAM_INFO
	.align		4
.L_39:
        /*0038*/ 	.byte	0x04, 0x17
        /*003a*/ 	.short	(.L_41 - .L_40)
.L_40:
        /*003c*/ 	.word	0x00000000
        /*0040*/ 	.short	0x0000
        /*0042*/ 	.short	0x0000
        /*0044*/ 	.byte	0x00, 0xf5, 0x21, 0x00


	//----- nvinfo : EIATTR_SPARSE_MMA_MASK
	.align		4
.L_41:
        /*0048*/ 	.byte	0x03, 0x50
        /*004a*/ 	.short	0x0000


	//----- nvinfo : EIATTR_MAXREG_COUNT
	.align		4
        /*004c*/ 	.byte	0x03, 0x1b
        /*004e*/ 	.short	0x00ff


	//----- nvinfo : EIATTR_MERCURY_ISA_VERSION
	.align		4
        /*0050*/ 	.byte	0x03, 0x5f
        /*0052*/ 	.short	0x0101


	//----- nvinfo : EIATTR_VRC_CTA_INIT_COUNT
	.align		4
        /*0054*/ 	.byte	0x02, 0x4a
	.zero		1
	.zero		1


	//----- nvinfo : EIATTR_EXIT_INSTR_OFFSETS
	.align		4
        /*0058*/ 	.byte	0x04, 0x1c
        /*005a*/ 	.short	(.L_43 - .L_42)


	//   ....[0]....
.L_42:
        /*005c*/ 	.word	0x00000070


	//   ....[1]....
        /*0060*/ 	.word	0x00000430


	//----- nvinfo : EIATTR_CRS_STACK_SIZE
	.align		4
.L_43:
        /*0064*/ 	.byte	0x04, 0x1e
        /*0066*/ 	.short	(.L_45 - .L_44)
.L_44:
        /*0068*/ 	.word	0x00000000


	//----- nvinfo : EIATTR_CBANK_PARAM_SIZE
	.align		4
.L_45:
        /*006c*/ 	.byte	0x03, 0x19
        /*006e*/ 	.short	0x001c


	//----- nvinfo : EIATTR_PARAM_CBANK
	.align		4
        /*0070*/ 	.byte	0x04, 0x0a
        /*0072*/ 	.short	(.L_47 - .L_46)
	.align		4
.L_46:
        /*0074*/ 	.word	index@(.nv.constant0._Z17backwardTransformPhS_S_j)
        /*0078*/ 	.short	0x0380
        /*007a*/ 	.short	0x001c


	//----- nvinfo : EIATTR_SW_WAR
	.align		4
.L_47:
        /*007c*/ 	.byte	0x04, 0x36
        /*007e*/ 	.short	(.L_49 - .L_48)
.L_48:
        /*0080*/ 	.word	0x00000008
.L_49:


//--------------------- .nv.info._Z18compute_cdf_simplePjPhj --------------------------
	.section	.nv.info._Z18compute_cdf_simplePjPhj,"",@"SHT_CUDA_INFO"
	.sectionflags	@""
	.align	4


	//----- nvinfo : EIATTR_CUDA_API_VERSION
	.align		4
        /*0000*/ 	.byte	0x04, 0x37
        /*0002*/ 	.short	(.L_51 - .L_50)
.L_50:
        /*0004*/ 	.word	0x00000082


	//----- nvinfo : EIATTR_KPARAM_INFO
	.align		4
.L_51:
        /*0008*/ 	.byte	0x04, 0x17
        /*000a*/ 	.short	(.L_53 - .L_52)
.L_52:
        /*000c*/ 	.word	0x00000000
        /*0010*/ 	.short	0x0002
        /*0012*/ 	.short	0x0010
        /*0014*/ 	.byte	0x00, 0xf0, 0x11, 0x00


	//----- nvinfo : EIATTR_KPARAM_INFO
	.align		4
.L_53:
        /*0018*/ 	.byte	0x04, 0x17
        /*001a*/ 	.short	(.L_55 - .L_54)
.L_54:
        /*001c*/ 	.word	0x00000000
        /*0020*/ 	.short	0x0001
        /*0022*/ 	.short	0x0008
        /*0024*/ 	.byte	0x00, 0xf5, 0x21, 0x00


	//----- nvinfo : EIATTR_KPARAM_INFO
	.align		4
.L_55:
        /*0028*/ 	.byte	0x04, 0x17
        /*002a*/ 	.short	(.L_57 - .L_56)
.L_56:
        /*002c*/ 	.word	0x00000000
        /*0030*/ 	.short	0x0000
        /*0032*/ 	.short	0x0000
        /*0034*/ 	.byte	0x00, 0xf5, 0x21, 0x00


	//----- nvinfo : EIATTR_SPARSE_MMA_MASK
	.align		4
.L_57:
        /*0038*/ 	.byte	0x03, 0x50
        /*003a*/ 	.short	0x0000


	//----- nvinfo : EIATTR_MAXREG_COUNT
	.align		4
        /*003c*/ 	.byte	0x03, 0x1b
        /*003e*/ 	.short	0x00ff


	//----- nvinfo : EIATTR_MERCURY_ISA_VERSION
	.align		4
        /*0040*/ 	.byte	0x03, 0x5f
        /*0042*/ 	.short	0x0101


	//----- nvinfo : EIATTR_VRC_CTA_INIT_COUNT
	.align		4
        /*0044*/ 	.byte	0x02, 0x4a
	.zero		1
	.zero		1


	//----- nvinfo : EIATTR_EXIT_INSTR_OFFSETS
	.align		4
        /*0048*/ 	.byte	0x04, 0x1c
        /*004a*/ 	.short	(.L_59 - .L_58)


	//   ....[0]....
.L_58:
        /*004c*/ 	.word	0x00000990


	//----- nvinfo : EIATTR_CBANK_PARAM_SIZE
	.align		4
.L_59:
        /*0050*/ 	.byte	0x03, 0x19
        /*0052*/ 	.short	0x0014


	//----- nvinfo : EIATTR_PARAM_CBANK
	.align		4
        /*0054*/ 	.byte	0x04, 0x0a
        /*0056*/ 	.short	(.L_61 - .L_60)
	.align		4
.L_60:
        /*0058*/ 	.word	index@(.nv.constant0._Z18compute_cdf_simplePjPhj)
        /*005c*/ 	.short	0x0380
        /*005e*/ 	.short	0x0014


	//----- nvinfo : EIATTR_SW_WAR
	.align		4
.L_61:
        /*0060*/ 	.byte	0x04, 0x36
        /*0062*/ 	.short	(.L_63 - .L_62)
.L_62:
        /*0064*/ 	.word	0x00000008
.L_63:


//--------------------- .nv.info._Z20compute_cdf_parallelPjPhj --------------------------
	.section	.nv.info._Z20compute_cdf_parallelPjPhj,"",@"SHT_CUDA_INFO"
	.sectionflags	@""
	.align	4


	//----- nvinfo : EIATTR_CUDA_API_VERSION
	.align		4
        /*0000*/ 	.byte	0x04, 0x37
        /*0002*/ 	.short	(.L_65 - .L_64)
.L_64:
        /*0004*/ 	.word	0x00000082


	//----- nvinfo : EIATTR_KPARAM_INFO
	.align		4
.L_65:
        /*0008*/ 	.byte	0x04, 0x17
        /*000a*/ 	.short	(.L_67 - .L_66)
.L_66:
        /*000c*/ 	.word	0x00000000
        /*0010*/ 	.short	0x0002
        /*0012*/ 	.short	0x0010
        /*0014*/ 	.byte	0x00, 0xf0, 0x11, 0x00


	//----- nvinfo : EIATTR_KPARAM_INFO
	.align		4
.L_67:
        /*0018*/ 	.byte	0x04, 0x17
        /*001a*/ 	.short	(.L_69 - .L_68)
.L_68:
        /*001c*/ 	.word	0x00000000
        /*0020*/ 	.short	0x0001
        /*0022*/ 	.short	0x0008
        /*0024*/ 	.byte	0x00, 0xf5, 0x21, 0x00


	//----- nvinfo : EIATTR_KPARAM_INFO
	.align		4
.L_69:
        /*0028*/ 	.byte	0x04, 0x17
        /*002a*/ 	.short	(.L_71 - .L_70)
.L_70:
        /*002c*/ 	.word	0x00000000
        /*0030*/ 	.short	0x0000
        /*0032*/ 	.short	0x0000
        /*0034*/ 	.byte	0x00, 0xf5, 0x21, 0x00


	//----- nvinfo : EIATTR_SPARSE_MMA_MASK
	.align		4
.L_71:
        /*0038*/ 	.byte	0x03, 0x50
        /*003a*/ 	.short	0x0000


	//----- nvinfo : EIATTR_MAXREG_COUNT
	.align		4
        /*003c*/ 	.byte	0x03, 0x1b
        /*003e*/ 	.short	0x00ff


	//----- nvinfo : EIATTR_NUM_BARRIERS
	.align		4
        /*0040*/ 	.byte	0x02, 0x4c
        /*0042*/ 	.byte	0x01
	.zero		1


	//----- nvinfo : EIATTR_MERCURY_ISA_VERSION
	.align		4
        /*0044*/ 	.byte	0x03, 0x5f
        /*0046*/ 	.short	0x0101


	//----- nvinfo : EIATTR_VRC_CTA_INIT_COUNT
	.align		4
        /*0048*/ 	.byte	0x02, 0x4a
	.zero		1
	.zero		1


	//----- nvinfo : EIATTR_EXIT_INSTR_OFFSETS
	.align		4
        /*004c*/ 	.byte	0x04, 0x1c
        /*004e*/ 	.short	(.L_73 - .L_72)


	//   ....[0]....
.L_72:
        /*0050*/ 	.word	0x00000a20


	//----- nvinfo : EIATTR_CRS_STACK_SIZE
	.align		4
.L_73:
        /*0054*/ 	.byte	0x04, 0x1e
        /*0056*/ 	.short	(.L_75 - .L_74)
.L_74:
        /*0058*/ 	.word	0x00000000


	//----- nvinfo : EIATTR_CBANK_PARAM_SIZE
	.align		4
.L_75:
        /*005c*/ 	.byte	0x03, 0x19
        /*005e*/ 	.short	0x0014


	//----- nvinfo : EIATTR_PARAM_CBANK
	.align		4
        /*0060*/ 	.byte	0x04, 0x0a
        /*0062*/ 	.short	(.L_77 - .L_76)
	.align		4
.L_76:
        /*0064*/ 	.word	index@(.nv.constant0._Z20compute_cdf_parallelPjPhj)
        /*0068*/ 	.short	0x0380
        /*006a*/ 	.short	0x0014


	//----- nvinfo : EIATTR_SW_WAR
	.align		4
.L_77:
        /*006c*/ 	.byte	0x04, 0x36
        /*006e*/ 	.short	(.L_79 - .L_78)
.L_78:
        /*0070*/ 	.word	0x00000008
.L_79:


//--------------------- .nv.info._Z13histogramCalcPjPhj --------------------------
	.section	.nv.info._Z13histogramCalcPjPhj,"",@"SHT_CUDA_INFO"
	.sectionflags	@""
	.align	4


	//----- nvinfo : EIATTR_CUDA_API_VERSION
	.align		4
        /*0000*/ 	.byte	0x04, 0x37
        /*0002*/ 	.short	(.L_81 - .L_80)
.L_80:
        /*0004*/ 	.word	0x00000082


	//----- nvinfo : EIATTR_KPARAM_INFO
	.align		4
.L_81:
        /*0008*/ 	.byte	0x04, 0x17
        /*000a*/ 	.short	(.L_83 - .L_82)
.L_82:
        /*000c*/ 	.word	0x00000000
        /*0010*/ 	.short	0x0002
        /*0012*/ 	.short	0x0010
        /*0014*/ 	.byte	0x00, 0xf0, 0x11, 0x00


	//----- nvinfo : EIATTR_KPARAM_INFO
	.align		4
.L_83:
        /*0018*/ 	.byte	0x04, 0x17
        /*001a*/ 	.short	(.L_85 - .L_84)
.L_84:
        /*001c*/ 	.word	0x00000000
        /*0020*/ 	.short	0x0001
        /*0022*/ 	.short	0x0008
        /*0024*/ 	.byte	0x00, 0xf5, 0x21, 0x00


	//----- nvinfo : EIATTR_KPARAM_INFO
	.align		4
.L_85:
        /*0028*/ 	.byte	0x04, 0x17
        /*002a*/ 	.short	(.L_87 - .L_86)
.L_86:
        /*002c*/ 	.word	0x00000000
        /*0030*/ 	.short	0x0000
        /*0032*/ 	.short	0x0000
        /*0034*/ 	.byte	0x00, 0xf5, 0x21, 0x00


	//----- nvinfo : EIATTR_SPARSE_MMA_MASK
	.align		4
.L_87:
        /*0038*/ 	.byte	0x03, 0x50
        /*003a*/ 	.short	0x0000


	//----- nvinfo : EIATTR_MAXREG_COUNT
	.align		4
        /*003c*/ 	.byte	0x03, 0x1b
        /*003e*/ 	.short	0x00ff


	//----- nvinfo : EIATTR_NUM_BARRIERS
	.align		4
        /*0040*/ 	.byte	0x02, 0x4c
        /*0042*/ 	.byte	0x01
	.zero		1


	//----- nvinfo : EIATTR_MERCURY_ISA_VERSION
	.align		4
        /*0044*/ 	.byte	0x03, 0x5f
        /*0046*/ 	.short	0x0101


	//----- nvinfo : EIATTR_VRC_CTA_INIT_COUNT
	.align		4
        /*0048*/ 	.byte	0x02, 0x4a
	.zero		1
	.zero		1


	//----- nvinfo : EIATTR_EXIT_INSTR_OFFSETS
	.align		4
        /*004c*/ 	.byte	0x04, 0x1c
        /*004e*/ 	.short	(.L_89 - .L_88)


	//   ....[0]....
.L_88:
        /*0050*/ 	.word	0x00000220


	//----- nvinfo : EIATTR_CRS_STACK_SIZE
	.align		4
.L_89:
        /*0054*/ 	.byte	0x04, 0x1e
        /*0056*/ 	.short	(.L_91 - .L_90)
.L_90:
        /*0058*/ 	.word	0x00000000


	//----- nvinfo : EIATTR_CBANK_PARAM_SIZE
	.align		4
.L_91:
        /*005c*/ 	.byte	0x03, 0x19
        /*005e*/ 	.short	0x0014


	//----- nvinfo : EIATTR_PARAM_CBANK
	.align		4
        /*0060*/ 	.byte	0x04, 0x0a
        /*0062*/ 	.short	(.L_93 - .L_92)
	.align		4
.L_92:
        /*0064*/ 	.word	index@(.nv.constant0._Z13histogramCalcPjPhj)
        /*0068*/ 	.short	0x0380
        /*006a*/ 	.short	0x0014


	//----- nvinfo : EIATTR_SW_WAR
	.align		4
.L_93:
        /*006c*/ 	.byte	0x04, 0x36
        /*006e*/ 	.short	(.L_95 - .L_94)
.L_94:
        /*0070*/ 	.word	0x00000008
.L_95:


//--------------------- .nv.info._Z16forwardTransformPjPhS0_j --------------------------
	.section	.nv.info._Z16forwardTransformPjPhS0_j,"",@"SHT_CUDA_INFO"
	.sectionflags	@""
	.align	4


	//----- nvinfo : EIATTR_CUDA_API_VERSION
	.align		4
        /*0000*/ 	.byte	0x04, 0x37
        /*0002*/ 	.short	(.L_97 - .L_96)
.L_96:
        /*0004*/ 	.word	0x00000082


	//----- nvinfo : EIATTR_KPARAM_INFO
	.align		4
.L_97:
        /*0008*/ 	.byte	0x04, 0x17
        /*000a*/ 	.short	(.L_99 - .L_98)
.L_98:
        /*000c*/ 	.word	0x00000000
        /*0010*/ 	.short	0x0003
        /*0012*/ 	.short	0x0018
        /*0014*/ 	.byte	0x00, 0xf0, 0x11, 0x00


	//----- nvinfo : EIATTR_KPARAM_INFO
	.align		4
.L_99:
        /*0018*/ 	.byte	0x04, 0x17
        /*001a*/ 	.short	(.L_101 - .L_100)
.L_100:
        /*001c*/ 	.word	0x00000000
        /*0020*/ 	.short	0x0002
        /*0022*/ 	.short	0x0010
        /*0024*/ 	.byte	0x00, 0xf5, 0x21, 0x00


	//----- nvinfo : EIATTR_KPARAM_INFO
	.align		4
.L_101:
        /*0028*/ 	.byte	0x04, 0x17
        /*002a*/ 	.short	(.L_103 - .L_102)
.L_102:
        /*002c*/ 	.word	0x00000000
        /*0030*/ 	.short	0x0001
        /*0032*/ 	.short	0x0008
        /*0034*/ 	.byte	0x00, 0xf5, 0x21, 0x00


	//----- nvinfo : EIATTR_KPARAM_INFO
	.align		4
.L_103:
        /*0038*/ 	.byte	0x04, 0x17
        /*003a*/ 	.short	(.L_105 - .L_104)
.L_104:
        /*003c*/ 	.word	0x00000000
        /*0040*/ 	.short	0x0000
        /*0042*/ 	.short	0x0000
        /*0044*/ 	.byte	0x00, 0xf5, 0x21, 0x00


	//----- nvinfo : EIATTR_SPARSE_MMA_MASK
	.align		4
.L_105:
        /*0048*/ 	.byte	0x03, 0x50
        /*004a*/ 	.short	0x0000


	//----- nvinfo : EIATTR_MAXREG_COUNT
	.align		4
        /*004c*/ 	.byte	0x03, 0x1b
        /*004e*/ 	.short	0x00ff


	//----- nvinfo : EIATTR_MERCURY_ISA_VERSION
	.align		4
        /*0050*/ 	.byte	0x03, 0x5f
        /*0052*/ 	.short	0x0101


	//----- nvinfo : EIATTR_VRC_CTA_INIT_COUNT
	.align		4
        /*0054*/ 	.byte	0x02, 0x4a
	.zero		1
	.zero		1


	//----- nvinfo : EIATTR_EXIT_INSTR_OFFSETS
	.align		4
        /*0058*/ 	.byte	0x04, 0x1c
        /*005a*/ 	.short	(.L_107 - .L_106)


	//   ....[0]....
.L_106:
        /*005c*/ 	.word	0x00000070


	//   ....[1]....
        /*0060*/ 	.word	0x000001b0


	//----- nvinfo : EIATTR_CBANK_PARAM_SIZE
	.align		4
.L_107:
        /*0064*/ 	.byte	0x03, 0x19
        /*0066*/ 	.short	0x001c


	//----- nvinfo : EIATTR_PARAM_CBANK
	.align		4
        /*0068*/ 	.byte	0x04, 0x0a
        /*006a*/ 	.short	(.L_109 - .L_108)
	.align		4
.L_108:
        /*006c*/ 	.word	index@(.nv.constant0._Z16forwardTransformPjPhS0_j)
        /*0070*/ 	.short	0x0380
        /*0072*/ 	.short	0x001c


	//----- nvinfo : EIATTR_SW_WAR
	.align		4
.L_109:
        /*0074*/ 	.byte	0x04, 0x36
        /*0076*/ 	.short	(.L_111 - .L_110)
.L_110:
        /*0078*/ 	.word	0x00000008
.L_111:


//--------------------- .nv.callgraph             --------------------------
	.section	.nv.callgraph,"",@"SHT_CUDA_CALLGRAPH"
	.align	4
	.sectionentsize	8
	.align		4
        /*0000*/ 	.word	0x00000000
	.align		4
        /*0004*/ 	.word	0xffffffff
	.align		4
        /*0008*/ 	.word	0x00000000
	.align		4
        /*000c*/ 	.word	0xfffffffe
	.align		4
        /*0010*/ 	.word	0x00000000
	.align		4
        /*0014*/ 	.word	0xfffffffd
	.align		4
        /*0018*/ 	.word	0x00000000
	.align		4
        /*001c*/ 	.word	0xfffffffc


//--------------------- .text._Z17backwardTransformPhS_S_j --------------------------
	.section	.text._Z17backwardTransformPhS_S_j,"ax",@progbits
	.align	128
        .global         _Z17backwardTransformPhS_S_j
        .type           _Z17backwardTransformPhS_S_j,@function
        .size           _Z17backwardTransformPhS_S_j,(.L_x_31 - _Z17backwardTransformPhS_S_j)
        .other          _Z17backwardTransformPhS_S_j,@"STO_CUDA_ENTRY STV_DEFAULT"
_Z17backwardTransformPhS_S_j:
.text._Z17backwardTransformPhS_S_j:
[----:B------:R-:W-:Y:S01]  /*0000*/  LDC R1, c[0x0][0x37c] ;  /* 0x0000df00ff017b82 */ /* 0x000fe20000000800 */
[----:B------:R-:W0:Y:S07]  /*0010*/  S2R R0, SR_TID.X ;  /* 0x0000000000007919 */ /* 0x000e2e0000002100 */
[----:B------:R-:W0:Y:S01]  /*0020*/  S2UR UR4, SR_CTAID.X ;  /* 0x00000000000479c3 */ /* 0x000e220000002500 */
[----:B------:R-:W1:Y:S07]  /*0030*/  LDCU UR5, c[0x0][0x398] ;  /* 0x00007300ff0577ac */ /* 0x000e6e0008000800 */
[----:B------:R-:W0:Y:S02]  /*0040*/  LDC R3, c[0x0][0x360] ;  /* 0x0000d800ff037b82 */ /* 0x000e240000000800 */
[----:B0-----:R-:W-:-:S05]  /*0050*/  IMAD R0, R3, UR4, R0 ;  /* 0x0000000403007c24 */ /* 0x001fca000f8e0200 */
[----:B-1----:R-:W-:-:S13]  /*0060*/  ISETP.GE.U32.AND P0, PT, R0, UR5, PT ;  /* 0x0000000500007c0c */ /* 0x002fda000bf06070 */
[----:B------:R-:W-:Y:S05]  /*0070*/  @P0 EXIT ;  /* 0x000000000000094d */ /* 0x000fea0003800000 */
[----:B------:R-:W0:Y:S01]  /*0080*/  LDCU.128 UR8, c[0x0][0x380] ;  /* 0x00007000ff0877ac */ /* 0x000e220008000c00 */
[----:B------:R-:W1:Y:S01]  /*0090*/  LDCU.64 UR4, c[0x0][0x358] ;  /* 0x00006b00ff0477ac */ /* 0x000e620008000a00 */
[----:B------:R-:W2:Y:S01]  /*00a0*/  LDCU.64 UR6, c[0x0][0x390] ;  /* 0x00007200ff0677ac */ /* 0x000ea20008000a00 */
[----:B0-----:R-:W-:-:S04]  /*00b0*/  IADD3 R4, P0, PT, R0, UR10, RZ ;  /* 0x0000000a00047c10 */ /* 0x001fc8000ff1e0ff */
[----:B------:R-:W-:-:S05]  /*00c0*/  LEA.HI.X.SX32 R5, R0, UR11, 0x1, P0 ;  /* 0x0000000b00057c11 */ /* 0x000fca00080f0eff */
[----:B-1----:R-:W3:Y:S01]  /*00d0*/  LDG.E.U8 R4, desc[UR4][R4.64] ;  /* 0x0000000404047981 */ /* 0x002ee2000c1e1100 */
[----:B------:R-:W-:-:S05]  /*00e0*/  IMAD R0, R0, 0x3, RZ ;  /* 0x0000000300007824 */ /* 0x000fca00078e02ff */
[----:B--2---:R-:W-:-:S04]  /*00f0*/  IADD3 R2, P0, PT, R0, UR6, RZ ;  /* 0x0000000600027c10 */ /* 0x004fc8000ff1e0ff */
[----:B------:R-:W-:-:S05]  /*0100*/  LEA.HI.X.SX32 R3, R0, UR7, 0x1, P0 ;  /* 0x0000000700037c11 */ /* 0x000fca00080f0eff */
[----:B------:R-:W2:Y:S04]  /*0110*/  LDG.E.U8 R8, desc[UR4][R2.64+0x1] ;  /* 0x0000010402087981 */ /* 0x000ea8000c1e1100 */
[----:B------:R-:W4:Y:S04]  /*0120*/  LDG.E.U8 R0, desc[UR4][R2.64] ;  /* 0x0000000402007981 */ /* 0x000f28000c1e1100 */
[----:B------:R-:W5:Y:S01]  /*0130*/  LDG.E.U8 R9, desc[UR4][R2.64+0x2] ;  /* 0x0000020402097981 */ /* 0x000f62000c1e1100 */
[----:B---3--:R-:W-:-:S05]  /*0140*/  IADD3 R6, P0, PT, R4, UR8, RZ ;  /* 0x0000000804067c10 */ /* 0x008fca000ff1e0ff */
[----:B------:R-:W-:-:S05]  /*0150*/  IMAD.X R7, RZ, RZ, UR9, P0 ;  /* 0x00000009ff077e24 */ /* 0x000fca00080e06ff */
[----:B------:R-:W3:Y:S01]  /*0160*/  LDG.E.U8 R6, desc[UR4][R6.64] ;  /* 0x0000000406067981 */ /* 0x000ee2000c1e1100 */
[----:B--2---:R-:W-:Y:S02]  /*0170*/  I2FP.F32.U32 R8, R8 ;  /* 0x0000000800087245 */ /* 0x004fe40000201000 */
[----:B----4-:R-:W-:-:S03]  /*0180*/  I2FP.F32.U32 R4, R0 ;  /* 0x0000000000047245 */ /* 0x010fc60000201000 */
[----:B------:R-:W-:Y:S01]  /*0190*/  FMUL R5, R8, -0.45415300130844116211 ;  /* 0xbee886be08057820 */ /* 0x000fe20000400000 */
[----:B-----5:R-:W-:-:S03]  /*01a0*/  I2FP.F32.U32 R10, R9 ;  /* 0x00000009000a7245 */ /* 0x020fc60000201000 */
[----:B------:R-:W-:-:S04]  /*01b0*/  FFMA R5, R4, 0.5, R5 ;  /* 0x3f00000004057823 */ /* 0x000fc80000000005 */
[----:B------:R-:W-:Y:S01]  /*01c0*/  FFMA R9, R10, -0.045846998691558837891, R5 ;  /* 0xbd3bca100a097823 */ /* 0x000fe20000000005 */
[----:B------:R-:W-:Y:S01]  /*01d0*/  FMUL R5, R8, -0.38542801141738891602 ;  /* 0xbec556d208057820 */ /* 0x000fe20000400000 */
[----:B------:R-:W-:Y:S03]  /*01e0*/  BSSY.RECONVERGENT B0, `(.L_x_0) ;  /* 0x000000c000007945 */ /* 0x000fe60003800200 */
[----:B------:R-:W-:-:S04]  /*01f0*/  FFMA R5, R4, -0.11457200348377227783, R5 ;  /* 0xbdeaa4ba04057823 */ /* 0x000fc80000000005 */
[----:B------:R-:W-:Y:S01]  /*0200*/  FFMA R5, R10, 0.5, R5 ;  /* 0x3f0000000a057823 */ /* 0x000fe20000000005 */
[----:B---3--:R-:W-:-:S05]  /*0210*/  I2FP.F32.U32 R0, R6 ;  /* 0x0000000600007245 */ /* 0x008fca0000201000 */
[----:B------:R-:W-:-:S05]  /*0220*/  FFMA R11, R9, 1.5748000144958496094, R0 ;  /* 0x3fc9930c090b7823 */ /* 0x000fca0000000000 */
[----:B------:R-:W-:Y:S01]  /*0230*/  FSETP.GE.AND P0, PT, R11, 255, PT ;  /* 0x437f00000b00780b */ /* 0x000fe20003f06000 */
[----:B------:R-:W-:-:S12]  /*0240*/  IMAD.MOV.U32 R6, RZ, RZ, 0xff ;  /* 0x000000ffff067424 */ /* 0x000fd800078e00ff */
[----:B------:R-:W-:Y:S05]  /*0250*/  @P0 BRA `(.L_x_1) ;  /* 0x0000000000100947 */ /* 0x000fea0003800000 */
[----:B------:R-:W-:Y:S02]  /*0260*/  FSETP.GTU.AND P0, PT, R11, RZ, PT ;  /* 0x000000ff0b00720b */ /* 0x000fe40003f0c000 */
[----:B------:R-:W-:-:S11]  /*0270*/  PRMT R6, RZ, 0x7610, R6 ;  /* 0x00007610ff067816 */ /* 0x000fd60000000006 */
[----:B------:R-:W0:Y:S02]  /*0280*/  @P0 F2I.U32.TRUNC.NTZ R11, R11 ;  /* 0x0000000b000b0305 */ /* 0x000e24000020f000 */
[----:B0-----:R-:W-:-:S07]  /*0290*/  @P0 PRMT R6, R11, 0x7610, R6 ;  /* 0x000076100b060816 */ /* 0x001fce0000000006 */
.L_x_1:
[----:B------:R-:W-:Y:S05]  /*02a0*/  BSYNC.RECONVERGENT B0 ;  /* 0x0000000000007941 */ /* 0x000fea0003800200 */
.L_x_0:
[----:B------:R-:W-:Y:S01]  /*02b0*/  FFMA R4, R5, -0.18732400238513946533, R0 ;  /* 0xbe3fd1dd05047823 */ /* 0x000fe20000000000 */
[----:B------:R0:W-:Y:S01]  /*02c0*/  STG.E.U8 desc[UR4][R2.64], R6 ;  /* 0x0000000602007986 */ /* 0x0001e2000c101104 */
[----:B------:R-:W-:Y:S01]  /*02d0*/  BSSY.RECONVERGENT B0, `(.L_x_2) ;  /* 0x0000009000007945 */ /* 0x000fe20003800200 */
[----:B------:R-:W-:Y:S02]  /*02e0*/  IMAD.MOV.U32 R7, RZ, RZ, 0xff ;  /* 0x000000ffff077424 */ /* 0x000fe400078e00ff */
[----:B------:R-:W-:-:S05]  /*02f0*/  FFMA R4, R9, -0.46812400221824645996, R4 ;  /* 0xbeefadf309047823 */ /* 0x000fca0000000004 */
[----:B------:R-:W-:-:S13]  /*0300*/  FSETP.GE.AND P0, PT, R4, 255, PT ;  /* 0x437f00000400780b */ /* 0x000fda0003f06000 */
[----:B0-----:R-:W-:Y:S05]  /*0310*/  @P0 BRA `(.L_x_3) ;  /* 0x0000000000100947 */ /* 0x001fea0003800000 */
[----:B------:R-:W-:Y:S02]  /*0320*/  FSETP.GTU.AND P0, PT, R4, RZ, PT ;  /* 0x000000ff0400720b */ /* 0x000fe40003f0c000 */
[----:B------:R-:W-:-:S11]  /*0330*/  PRMT R7, RZ, 0x7610, R7 ;  /* 0x00007610ff077816 */ /* 0x000fd60000000007 */
[----:B------:R-:W0:Y:S02]  /*0340*/  @P0 F2I.U32.TRUNC.NTZ R4, R4 ;  /* 0x0000000400040305 */ /* 0x000e24000020f000 */
[----:B0-----:R-:W-:-:S07]  /*0350*/  @P0 PRMT R7, R4, 0x7610, R7 ;  /* 0x0000761004070816 */ /* 0x001fce0000000007 */
.L_x_3:
[----:B------:R-:W-:Y:S05]  /*0360*/  BSYNC.RECONVERGENT B0 ;  /* 0x0000000000007941 */ /* 0x000fea0003800200 */
.L_x_2:
[----:B------:R0:W-:Y:S01]  /*0370*/  STG.E.U8 desc[UR4][R2.64+0x1], R7 ;  /* 0x0000010702007986 */ /* 0x0001e2000c101104 */
[----:B------:R-:W-:Y:S01]  /*0380*/  FFMA R0, R5, 1.8555999994277954102, R0 ;  /* 0x3fed844d05007823 */ /* 0x000fe20000000000 */
[----:B------:R-:W-:Y:S01]  /*0390*/  BSSY.RECONVERGENT B0, `(.L_x_4) ;  /* 0x0000008000007945 */ /* 0x000fe20003800200 */
[----:B------:R-:W-:-:S03]  /*03a0*/  IMAD.MOV.U32 R4, RZ, RZ, 0xff ;  /* 0x000000ffff047424 */ /* 0x000fc600078e00ff */
[----:B------:R-:W-:-:S13]  /*03b0*/  FSETP.GE.AND P0, PT, R0, 255, PT ;  /* 0x437f00000000780b */ /* 0x000fda0003f06000 */
[----:B0-----:R-:W-:Y:S05]  /*03c0*/  @P0 BRA `(.L_x_5) ;  /* 0x0000000000100947 */ /* 0x001fea0003800000 */
[----:B------:R-:W-:Y:S02]  /*03d0*/  FSETP.GTU.AND P0, PT, R0, RZ, PT ;  /* 0x000000ff0000720b */ /* 0x000fe40003f0c000 */
[----:B------:R-:W-:-:S11]  /*03e0*/  PRMT R4, RZ, 0x7610, R4 ;  /* 0x00007610ff047816 */ /* 0x000fd60000000004 */
[----:B------:R-:W0:Y:S02]  /*03f0*/  @P0 F2I.U32.TRUNC.NTZ R0, R0 ;  /* 0x0000000000000305 */ /* 0x000e24000020f000 */
[----:B0-----:R-:W-:-:S07]  /*0400*/  @P0 PRMT R4, R0, 0x7610, R4 ;  /* 0x0000761000040816 */ /* 0x001fce0000000004 */
.L_x_5:
[----:B------:R-:W-:Y:S05]  /*0410*/  BSYNC.RECONVERGENT B0 ;  /* 0x0000000000007941 */ /* 0x000fea0003800200 */
.L_x_4:
[----:B------:R-:W-:Y:S01]  /*0420*/  STG.E.U8 desc[UR4][R2.64+0x2], R4 ;  /* 0x0000020402007986 */ /* 0x000fe2000c101104 */
[----:B------:R-:W-:Y:S05]  /*0430*/  EXIT ;  /* 0x000000000000794d */ /* 0x000fea0003800000 */
.L_x_6:
[----:B------:R-:W-:-:S00]  /*0440*/  BRA `(.L_x_6) ;  /* 0xfffffffc00fc7947 */ /* 0x000fc0000383ffff */
[----:B------:R-:W-:-:S00]  /*0450*/  NOP ;  /* 0x0000000000007918 */ /* 0x000fc00000000000 */
        /* <DEDUP_REMOVED lines=10> */
.L_x_31:


//--------------------- .text._Z18compute_cdf_simplePjPhj --------------------------
	.section	.text._Z18compute_cdf_simplePjPhj,"ax",@progbits
	.align	128
        .global         _Z18compute_cdf_simplePjPhj
        .type           _Z18compute_cdf_simplePjPhj,@function
        .size           _Z18compute_cdf_simplePjPhj,(.L_x_32 - _Z18compute_cdf_simplePjPhj)
        .other          _Z18compute_cdf_simplePjPhj,@"STO_CUDA_ENTRY STV_DEFAULT"
_Z18compute_cdf_simplePjPhj:
.text._Z18compute_cdf_simplePjPhj:
[----:B------:R-:W-:Y:S08]  /*0000*/  LDC R1, c[0x0][0x37c] ;  /* 0x0000df00ff017b82 */ /* 0x000ff00000000800 */
[----:B------:R-:W0:Y:S01]  /*0010*/  LDC.64 R6, c[0x0][0x380] ;  /* 0x0000e000ff067b82 */ /* 0x000e220000000a00 */
[----:B------:R-:W0:Y:S01]  /*0020*/  LDCU.64 UR8, c[0x0][0x358] ;  /* 0x00006b00ff0877ac */ /* 0x000e220008000a00 */
[----:B------:R-:W1:Y:S01]  /*0030*/  LDCU UR4, c[0x0][0x390] ;  /* 0x00007200ff0477ac */ /* 0x000e620008000800 */
[----:B0-----:R-:W1:Y:S05]  /*0040*/  LDG.E R0, desc[UR8][R6.64] ;  /* 0x0000000806007981 */ /* 0x001e6a000c1e1900 */
[----:B------:R-:W0:Y:S08]  /*0050*/  LDC.64 R8, c[0x0][0x388] ;  /* 0x0000e200ff087b82 */ /* 0x000e300000000a00 */
[----:B------:R-:W2:Y:S01]  /*0060*/  LDC.64 R2, c[0x0][0x380] ;  /* 0x0000e000ff027b82 */ /* 0x000ea20000000a00 */
[----:B0-----:R0:W-:Y:S04]  /*0070*/  STG.E.U8 desc[UR8][R8.64], RZ ;  /* 0x000000ff08007986 */ /* 0x0011e8000c101108 */
[----:B--2---:R-:W0:Y:S04]  /*0080*/  LDG.E R5, desc[UR8][R2.64] ;  /* 0x0000000802057981 */ /* 0x004e28000c1e1900 */
[----:B------:R-:W0:Y:S01]  /*0090*/  LDG.E R10, desc[UR8][R2.64+0x4] ;  /* 0x00000408020a7981 */ /* 0x000e22000c1e1900 */
[----:B-1----:R-:W-:Y:S01]  /*00a0*/  IADD3 R4, PT, PT, -R0, UR4, RZ ;  /* 0x0000000400047c10 */ /* 0x002fe2000fffe1ff */
[----:B------:R-:W1:Y:S03]  /*00b0*/  LDCU.128 UR4, c[0x0][0x380] ;  /* 0x00007000ff0477ac */ /* 0x000e660008000c00 */
[----:B------:R-:W2:Y:S01]  /*00c0*/  I2F.U32.RP R11, R4 ;  /* 0x00000004000b7306 */ /* 0x000ea20000209000 */
[----:B------:R-:W-:-:S07]  /*00d0*/  IMAD.MOV R6, RZ, RZ, -R4 ;  /* 0x000000ffff067224 */ /* 0x000fce00078e0a04 */
[----:B--2---:R-:W2:Y:S02]  /*00e0*/  MUFU.RCP R11, R11 ;  /* 0x0000000b000b7308 */ /* 0x004ea40000001000 */
[----:B--2---:R-:W-:Y:S01]  /*00f0*/  VIADD R12, R11, 0xffffffe ;  /* 0x0ffffffe0b0c7836 */ /* 0x004fe20000000000 */
[----:B0-----:R-:W-:-:S05]  /*0100*/  IADD3 R9, PT, PT, R5, R10, RZ ;  /* 0x0000000a05097210 */ /* 0x001fca0007ffe0ff */
[----:B------:R-:W0:Y:S01]  /*0110*/  F2I.FTZ.U32.TRUNC.NTZ R7, R12 ;  /* 0x0000000c00077305 */ /* 0x000e22000021f000 */
[----:B------:R-:W-:Y:S01]  /*0120*/  IMAD.IADD R8, R9, 0x1, -R0 ;  /* 0x0000000109087824 */ /* 0x000fe200078e0a00 */
[----:B------:R2:W-:Y:S03]  /*0130*/  STG.E desc[UR8][R2.64+0x4], R9 ;  /* 0x0000040902007986 */ /* 0x0005e6000c101908 */
[----:B------:R-:W-:Y:S02]  /*0140*/  IMAD R8, R8, 0xff, RZ ;  /* 0x000000ff08087824 */ /* 0x000fe400078e02ff */
[----:B0-----:R-:W-:Y:S02]  /*0150*/  IMAD R5, R6, R7, RZ ;  /* 0x0000000706057224 */ /* 0x001fe400078e02ff */
[----:B------:R-:W-:-:S05]  /*0160*/  HFMA2 R6, -RZ, RZ, 0, 0 ;  /* 0x00000000ff067431 */ /* 0x000fca00000001ff */
[----:B------:R-:W-:Y:S02]  /*0170*/  IMAD.HI.U32 R5, R7, R5, R6 ;  /* 0x0000000507057227 */ /* 0x000fe400078e0006 */
[----:B------:R-:W0:Y:S04]  /*0180*/  LDC.64 R6, c[0x0][0x388] ;  /* 0x0000e200ff067b82 */ /* 0x000e280000000a00 */
[----:B------:R-:W-:-:S04]  /*0190*/  IMAD.HI.U32 R11, R5, R8, RZ ;  /* 0x00000008050b7227 */ /* 0x000fc800078e00ff */
[----:B------:R-:W-:-:S04]  /*01a0*/  IMAD.MOV R13, RZ, RZ, -R11 ;  /* 0x000000ffff0d7224 */ /* 0x000fc800078e0a0b */
[----:B------:R-:W-:Y:S01]  /*01b0*/  IMAD R13, R4, R13, R8 ;  /* 0x0000000d040d7224 */ /* 0x000fe200078e0208 */
[----:B------:R-:W-:-:S04]  /*01c0*/  LOP3.LUT R8, RZ, R4, RZ, 0x33, !PT ;  /* 0x00000004ff087212 */ /* 0x000fc800078e33ff */
[----:B------:R-:W-:-:S13]  /*01d0*/  ISETP.GE.U32.AND P0, PT, R13, R4, PT ;  /* 0x000000040d00720c */ /* 0x000fda0003f06070 */
[C---:B------:R-:W-:Y:S01]  /*01e0*/  @P0 IADD3 R13, PT, PT, -R4.reuse, R13, RZ ;  /* 0x0000000d040d0210 */ /* 0x040fe20007ffe1ff */
[----:B------:R-:W-:Y:S01]  /*01f0*/  @P0 VIADD R11, R11, 0x1 ;  /* 0x000000010b0b0836 */ /* 0x000fe20000000000 */
[----:B------:R-:W-:Y:S02]  /*0200*/  ISETP.NE.U32.AND P0, PT, R4, RZ, PT ;  /* 0x000000ff0400720c */ /* 0x000fe40003f05070 */
[----:B------:R-:W-:-:S13]  /*0210*/  ISETP.GE.U32.AND P1, PT, R13, R4, PT ;  /* 0x000000040d00720c */ /* 0x000fda0003f26070 */
[----:B------:R-:W-:-:S04]  /*0220*/  @P1 IADD3 R11, PT, PT, R11, 0x1, RZ ;  /* 0x000000010b0b1810 */ /* 0x000fc80007ffe0ff */
[----:B------:R-:W-:-:S05]  /*0230*/  SEL R11, R8, R11, !P0 ;  /* 0x0000000b080b7207 */ /* 0x000fca0004000000 */
[----:B0-----:R0:W-:Y:S04]  /*0240*/  STG.E.U8 desc[UR8][R6.64+0x1], R11 ;  /* 0x0000010b06007986 */ /* 0x0011e8000c101108 */
[----:B------:R-:W3:Y:S04]  /*0250*/  LDG.E R10, desc[UR8][R2.64+0x4] ;  /* 0x00000408020a7981 */ /* 0x000ee8000c1e1900 */
[----:B------:R-:W3:Y:S02]  /*0260*/  LDG.E R13, desc[UR8][R2.64+0x8] ;  /* 0x00000808020d7981 */ /* 0x000ee4000c1e1900 */
[----:B---3--:R-:W-:-:S05]  /*0270*/  IMAD.IADD R13, R10, 0x1, R13 ;  /* 0x000000010a0d7824 */ /* 0x008fca00078e020d */
[----:B------:R-:W-:Y:S01]  /*0280*/  IADD3 R10, PT, PT, -R0, R13, RZ ;  /* 0x0000000d000a7210 */ /* 0x000fe20007ffe1ff */
[----:B------:R3:W-:Y:S04]  /*0290*/  STG.E desc[UR8][R2.64+0x8], R13 ;  /* 0x0000080d02007986 */ /* 0x0007e8000c101908 */
[----:B------:R-:W-:-:S04]  /*02a0*/  IMAD R10, R10, 0xff, RZ ;  /* 0x000000ff0a0a7824 */ /* 0x000fc800078e02ff */
[----:B------:R-:W-:-:S04]  /*02b0*/  IMAD.HI.U32 R15, R5, R10, RZ ;  /* 0x0000000a050f7227 */ /* 0x000fc800078e00ff */
[----:B------:R-:W-:-:S04]  /*02c0*/  IMAD.MOV R17, RZ, RZ, -R15 ;  /* 0x000000ffff117224 */ /* 0x000fc800078e0a0f */
[----:B------:R-:W-:-:S05]  /*02d0*/  IMAD R17, R4, R17, R10 ;  /* 0x0000001104117224 */ /* 0x000fca00078e020a */
[----:B------:R-:W-:-:S13]  /*02e0*/  ISETP.GE.U32.AND P1, PT, R17, R4, PT ;  /* 0x000000041100720c */ /* 0x000fda0003f26070 */
[----:B------:R-:W-:Y:S01]  /*02f0*/  @P1 IADD3 R17, PT, PT, -R4, R17, RZ ;  /* 0x0000001104111210 */ /* 0x000fe20007ffe1ff */
[----:B------:R-:W-:-:S03]  /*0300*/  @P1 VIADD R15, R15, 0x1 ;  /* 0x000000010f0f1836 */ /* 0x000fc60000000000 */
[----:B------:R-:W-:-:S13]  /*0310*/  ISETP.GE.U32.AND P2, PT, R17, R4, PT ;  /* 0x000000041100720c */ /* 0x000fda0003f46070 */
[----:B------:R-:W-:-:S04]  /*0320*/  @P2 IADD3 R15, PT, PT, R15, 0x1, RZ ;  /* 0x000000010f0f2810 */ /* 0x000fc80007ffe0ff */
[----:B------:R-:W-:-:S05]  /*0330*/  SEL R15, R8, R15, !P0 ;  /* 0x0000000f080f7207 */ /* 0x000fca0004000000 */
[----:B------:R3:W-:Y:S04]  /*0340*/  STG.E.U8 desc[UR8][R6.64+0x2], R15 ;  /* 0x0000020f06007986 */ /* 0x0007e8000c101108 */
[----:B--2---:R-:W2:Y:S04]  /*0350*/  LDG.E R9, desc[UR8][R2.64+0x8] ;  /* 0x0000080802097981 */ /* 0x004ea8000c1e1900 */
[----:B------:R-:W2:Y:S01]  /*0360*/  LDG.E R10, desc[UR8][R2.64+0xc] ;  /* 0x00000c08020a7981 */ /* 0x000ea2000c1e1900 */
[----:B-1----:R-:W-:Y:S02]  /*0370*/  UIADD3 UR6, UP0, UPT, UR6, 0x2, URZ ;  /* 0x0000000206067890 */ /* 0x002fe4000ff1e0ff */
[----:B------:R-:W-:-:S02]  /*0380*/  UIADD3 UR4, UP1, UPT, UR4, 0x8, URZ ;  /* 0x0000000804047890 */ /* 0x000fc4000ff3e0ff */
[----:B------:R-:W-:Y:S02]  /*0390*/  UIADD3.X UR7, UPT, UPT, URZ, UR7, URZ, UP0, !UPT ;  /* 0x00000007ff077290 */ /* 0x000fe400087fe4ff */
[----:B------:R-:W-:Y:S01]  /*03a0*/  UIADD3.X UR5, UPT, UPT, URZ, UR5, URZ, UP1, !UPT ;  /* 0x00000005ff057290 */ /* 0x000fe20008ffe4ff */
[----:B------:R-:W-:-:S03]  /*03b0*/  IMAD.U32 R12, RZ, RZ, UR6 ;  /* 0x00000006ff0c7e24 */ /* 0x000fc6000f8e00ff */
[----:B------:R-:W-:Y:S02]  /*03c0*/  IMAD.U32 R19, RZ, RZ, UR7 ;  /* 0x00000007ff137e24 */ /* 0x000fe4000f8e00ff */
[----:B--2---:R-:W-:-:S05]  /*03d0*/  IMAD.IADD R9, R9, 0x1, R10 ;  /* 0x0000000109097824 */ /* 0x004fca00078e020a */
[----:B------:R-:W-:Y:S01]  /*03e0*/  IADD3 R10, PT, PT, -R0, R9, RZ ;  /* 0x00000009000a7210 */ /* 0x000fe20007ffe1ff */
[----:B------:R3:W-:Y:S04]  /*03f0*/  STG.E desc[UR8][R2.64+0xc], R9 ;  /* 0x00000c0902007986 */ /* 0x0007e8000c101908 */
[----:B------:R-:W-:-:S04]  /*0400*/  IMAD R10, R10, 0xff, RZ ;  /* 0x000000ff0a0a7824 */ /* 0x000fc800078e02ff */
[----:B0-----:R-:W-:-:S04]  /*0410*/  IMAD.HI.U32 R11, R5, R10, RZ ;  /* 0x0000000a050b7227 */ /* 0x001fc800078e00ff */
[----:B------:R-:W-:-:S04]  /*0420*/  IMAD.MOV R17, RZ, RZ, -R11 ;  /* 0x000000ffff117224 */ /* 0x000fc800078e0a0b */
[----:B------:R-:W-:Y:S01]  /*0430*/  IMAD R17, R4, R17, R10 ;  /* 0x0000001104117224 */ /* 0x000fe200078e020a */
[----:B------:R-:W-:Y:S01]  /*0440*/  MOV R10, UR4 ;  /* 0x00000004000a7c02 */ /* 0x000fe20008000f00 */
[----:B------:R-:W-:-:S03]  /*0450*/  UMOV UR4, URZ ;  /* 0x000000ff00047c82 */ /* 0x000fc60008000000 */
[----:B------:R-:W-:-:S13]  /*0460*/  ISETP.GE.U32.AND P1, PT, R17, R4, PT ;  /* 0x000000041100720c */ /* 0x000fda0003f26070 */
[----:B------:R-:W-:Y:S01]  /*0470*/  @P1 IADD3 R17, PT, PT, -R4, R17, RZ ;  /* 0x0000001104111210 */ /* 0x000fe20007ffe1ff */
[----:B------:R-:W-:-:S03]  /*0480*/  @P1 VIADD R11, R11, 0x1 ;  /* 0x000000010b0b1836 */ /* 0x000fc60000000000 */
[----:B------:R-:W-:Y:S02]  /*0490*/  ISETP.GE.U32.AND P2, PT, R17, R4, PT ;  /* 0x000000041100720c */ /* 0x000fe40003f46070 */
[----:B------:R-:W-:-:S11]  /*04a0*/  MOV R17, UR5 ;  /* 0x0000000500117c02 */ /* 0x000fd60008000f00 */
[----:B------:R-:W-:-:S04]  /*04b0*/  @P2 IADD3 R11, PT, PT, R11, 0x1, RZ ;  /* 0x000000010b0b2810 */ /* 0x000fc80007ffe0ff */
[----:B------:R-:W-:-:S05]  /*04c0*/  SEL R11, R8, R11, !P0 ;  /* 0x0000000b080b7207 */ /* 0x000fca0004000000 */
[----:B------:R3:W-:Y:S02]  /*04d0*/  STG.E.U8 desc[UR8][R6.64+0x3], R11 ;  /* 0x0000030b06007986 */ /* 0x0007e4000c101108 */
.L_x_7:
[----:B0--3--:R-:W-:Y:S01]  /*04e0*/  IMAD.MOV.U32 R2, RZ, RZ, R10 ;  /* 0x000000ffff027224 */ /* 0x009fe200078e000a */
[----:B------:R-:W-:-:S05]  /*04f0*/  MOV R3, R17 ;  /* 0x0000001100037202 */ /* 0x000fca0000000f00 */
[----:B------:R-:W2:Y:S04]  /*0500*/  LDG.E R6, desc[UR8][R2.64+0x4] ;  /* 0x0000040802067981 */ /* 0x000ea8000c1e1900 */
[----:B------:R-:W2:Y:S02]  /*0510*/  LDG.E R7, desc[UR8][R2.64+0x8] ;  /* 0x0000080802077981 */ /* 0x000ea4000c1e1900 */
[----:B--2---:R-:W-:-:S05]  /*0520*/  IMAD.IADD R9, R6, 0x1, R7 ;  /* 0x0000000106097824 */ /* 0x004fca00078e0207 */
[----:B------:R-:W-:Y:S01]  /*0530*/  IADD3 R6, PT, PT, -R0, R9, RZ ;  /* 0x0000000900067210 */ /* 0x000fe20007ffe1ff */
[----:B------:R0:W-:Y:S04]  /*0540*/  STG.E desc[UR8][R2.64+0x8], R9 ;  /* 0x0000080902007986 */ /* 0x0001e8000c101908 */
[----:B------:R-:W-:-:S04]  /*0550*/  IMAD R6, R6, 0xff, RZ ;  /* 0x000000ff06067824 */ /* 0x000fc800078e02ff */
[----:B------:R-:W-:-:S04]  /*0560*/  IMAD.HI.U32 R7, R5, R6, RZ ;  /* 0x0000000605077227 */ /* 0x000fc800078e00ff */
[----:B------:R-:W-:-:S04]  /*0570*/  IMAD.MOV R11, RZ, RZ, -R7 ;  /* 0x000000ffff0b7224 */ /* 0x000fc800078e0a07 */
[----:B------:R-:W-:Y:S02]  /*0580*/  IMAD R11, R4, R11, R6 ;  /* 0x0000000b040b7224 */ /* 0x000fe400078e0206 */
[----:B------:R-:W-:-:S03]  /*0590*/  IMAD.MOV.U32 R6, RZ, RZ, R12 ;  /* 0x000000ffff067224 */ /* 0x000fc600078e000c */
[----:B------:R-:W-:-:S13]  /*05a0*/  ISETP.GE.U32.AND P1, PT, R11, R4, PT ;  /* 0x000000040b00720c */ /* 0x000fda0003f26070 */
[----:B------:R-:W-:Y:S01]  /*05b0*/  @P1 IADD3 R11, PT, PT, -R4, R11, RZ ;  /* 0x0000000b040b1210 */ /* 0x000fe20007ffe1ff */
[----:B------:R-:W-:-:S03]  /*05c0*/  @P1 VIADD R7, R7, 0x1 ;  /* 0x0000000107071836 */ /* 0x000fc60000000000 */
[----:B------:R-:W-:-:S13]  /*05d0*/  ISETP.GE.U32.AND P2, PT, R11, R4, PT ;  /* 0x000000040b00720c */ /* 0x000fda0003f46070 */
[----:B------:R-:W-:-:S04]  /*05e0*/  @P2 IADD3 R7, PT, PT, R7, 0x1, RZ ;  /* 0x0000000107072810 */ /* 0x000fc80007ffe0ff */
[----:B------:R-:W-:Y:S02]  /*05f0*/  SEL R11, R8, R7, !P0 ;  /* 0x00000007080b7207 */ /* 0x000fe40004000000 */
[----:B------:R-:W-:-:S05]  /*0600*/  MOV R7, R19 ;  /* 0x0000001300077202 */ /* 0x000fca0000000f00 */
[----:B------:R1:W-:Y:S04]  /*0610*/  STG.E.U8 desc[UR8][R6.64+0x2], R11 ;  /* 0x0000020b06007986 */ /* 0x0003e8000c101108 */
        /* <DEDUP_REMOVED lines=16> */
[----:B0-----:R-:W4:Y:S04]  /*0720*/  LDG.E R9, desc[UR8][R2.64+0xc] ;  /* 0x00000c0802097981 */ /* 0x001f28000c1e1900 */
[----:B------:R-:W4:Y:S02]  /*0730*/  LDG.E R10, desc[UR8][R2.64+0x10] ;  /* 0x00001008020a7981 */ /* 0x000f24000c1e1900 */
[----:B----4-:R-:W-:-:S05]  /*0740*/  IMAD.IADD R9, R9, 0x1, R10 ;  /* 0x0000000109097824 */ /* 0x010fca00078e020a */
[----:B------:R-:W-:Y:S01]  /*0750*/  IADD3 R10, PT, PT, -R0, R9, RZ ;  /* 0x00000009000a7210 */ /* 0x000fe20007ffe1ff */
[----:B------:R0:W-:Y:S04]  /*0760*/  STG.E desc[UR8][R2.64+0x10], R9 ;  /* 0x0000100902007986 */ /* 0x0001e8000c101908 */
[----:B------:R-:W-:-:S04]  /*0770*/  IMAD R10, R10, 0xff, RZ ;  /* 0x000000ff0a0a7824 */ /* 0x000fc800078e02ff */
[----:B-1----:R-:W-:-:S04]  /*0780*/  IMAD.HI.U32 R11, R5, R10, RZ ;  /* 0x0000000a050b7227 */ /* 0x002fc800078e00ff */
        /* <DEDUP_REMOVED lines=9> */
[----:B------:R-:W4:Y:S04]  /*0820*/  LDG.E R10, desc[UR8][R2.64+0x10] ;  /* 0x00001008020a7981 */ /* 0x000f28000c1e1900 */
[----:B--2---:R-:W4:Y:S01]  /*0830*/  LDG.E R13, desc[UR8][R2.64+0x14] ;  /* 0x00001408020d7981 */ /* 0x004f22000c1e1900 */
[----:B------:R-:W-:-:S04]  /*0840*/  UIADD3 UR4, UPT, UPT, UR4, 0x4, URZ ;  /* 0x0000000404047890 */ /* 0x000fc8000fffe0ff */
[----:B------:R-:W-:Y:S01]  /*0850*/  UISETP.NE.AND UP0, UPT, UR4, 0xfc, UPT ;  /* 0x000000fc0400788c */ /* 0x000fe2000bf05270 */
[----:B----4-:R-:W-:-:S05]  /*0860*/  IMAD.IADD R13, R10, 0x1, R13 ;  /* 0x000000010a0d7824 */ /* 0x010fca00078e020d */
[----:B------:R-:W-:Y:S01]  /*0870*/  IADD3 R10, PT, PT, -R0, R13, RZ ;  /* 0x0000000d000a7210 */ /* 0x000fe20007ffe1ff */
[----:B------:R0:W-:Y:S04]  /*0880*/  STG.E desc[UR8][R2.64+0x14], R13 ;  /* 0x0000140d02007986 */ /* 0x0001e8000c101908 */
[----:B------:R-:W-:-:S04]  /*0890*/  IMAD R10, R10, 0xff, RZ ;  /* 0x000000ff0a0a7824 */ /* 0x000fc800078e02ff */
[----:B---3--:R-:W-:-:S04]  /*08a0*/  IMAD.HI.U32 R15, R5, R10, RZ ;  /* 0x0000000a050f7227 */ /* 0x008fc800078e00ff */
[----:B------:R-:W-:-:S04]  /*08b0*/  IMAD.MOV R17, RZ, RZ, -R15 ;  /* 0x000000ffff117224 */ /* 0x000fc800078e0a0f */
[----:B------:R-:W-:-:S05]  /*08c0*/  IMAD R17, R4, R17, R10 ;  /* 0x0000001104117224 */ /* 0x000fca00078e020a */
[----:B------:R-:W-:-:S13]  /*08d0*/  ISETP.GE.U32.AND P1, PT, R17, R4, PT ;  /* 0x000000041100720c */ /* 0x000fda0003f26070 */
[----:B------:R-:W-:Y:S01]  /*08e0*/  @P1 IADD3 R17, PT, PT, -R4, R17, RZ ;  /* 0x0000001104111210 */ /* 0x000fe20007ffe1ff */
[----:B------:R-:W-:Y:S01]  /*08f0*/  @P1 VIADD R15, R15, 0x1 ;  /* 0x000000010f0f1836 */ /* 0x000fe20000000000 */
[----:B------:R-:W-:Y:S02]  /*0900*/  IADD3 R12, P1, PT, R6, 0x4, RZ ;  /* 0x00000004060c7810 */ /* 0x000fe40007f3e0ff */
[----:B------:R-:W-:Y:S02]  /*0910*/  ISETP.GE.U32.AND P2, PT, R17, R4, PT ;  /* 0x000000041100720c */ /* 0x000fe40003f46070 */
[----:B------:R-:W-:-:S11]  /*0920*/  IADD3.X R19, PT, PT, RZ, R7, RZ, P1, !PT ;  /* 0x00000007ff137210 */ /* 0x000fd60000ffe4ff */
[----:B------:R-:W-:Y:S02]  /*0930*/  @P2 IADD3 R15, PT, PT, R15, 0x1, RZ ;  /* 0x000000010f0f2810 */ /* 0x000fe40007ffe0ff */
[----:B------:R-:W-:Y:S02]  /*0940*/  IADD3 R10, P2, PT, R2, 0x10, RZ ;  /* 0x00000010020a7810 */ /* 0x000fe40007f5e0ff */
[----:B------:R-:W-:-:S03]  /*0950*/  SEL R15, R8, R15, !P0 ;  /* 0x0000000f080f7207 */ /* 0x000fc60004000000 */
[----:B------:R-:W-:Y:S02]  /*0960*/  IMAD.X R17, RZ, RZ, R3, P2 ;  /* 0x000000ffff117224 */ /* 0x000fe400010e0603 */
[----:B------:R0:W-:Y:S01]  /*0970*/  STG.E.U8 desc[UR8][R6.64+0x5], R15 ;  /* 0x0000050f06007986 */ /* 0x0001e2000c101108 */
[----:B------:R-:W-:Y:S05]  /*0980*/  BRA.U UP0, `(.L_x_7) ;  /* 0xfffffff900d47547 */ /* 0x000fea000b83ffff */
[----:B------:R-:W-:Y:S05]  /*0990*/  EXIT ;  /* 0x000000000000794d */ /* 0x000fea0003800000 */
.L_x_8:
        /* <DEDUP_REMOVED lines=14> */
.L_x_32:


//--------------------- .text._Z20compute_cdf_parallelPjPhj --------------------------
	.section	.text._Z20compute_cdf_parallelPjPhj,"ax",@progbits
	.align	128
        .global         _Z20compute_cdf_parallelPjPhj
        .type           _Z20compute_cdf_parallelPjPhj,@function
        .size           _Z20compute_cdf_parallelPjPhj,(.L_x_30 - _Z20compute_cdf_parallelPjPhj)
        .other          _Z20compute_cdf_parallelPjPhj,@"STO_CUDA_ENTRY STV_DEFAULT"
_Z20compute_cdf_parallelPjPhj:
.text._Z20compute_cdf_parallelPjPhj:
[----:B------:R-:W-:Y:S01]  /*0000*/  LDC R1, c[0x0][0x37c] ;  /* 0x0000df00ff017b82 */ /* 0x000fe20000000800 */
[----:B------:R-:W0:Y:S07]  /*0010*/  S2R R4, SR_TID.X ;  /* 0x0000000000047919 */ /* 0x000e2e0000002100 */
[----:B------:R-:W0:Y:S01]  /*0020*/  LDC.64 R6, c[0x0][0x380] ;  /* 0x0000e000ff067b82 */ /* 0x000e220000000a00 */
[----:B------:R-:W1:Y:S07]  /*0030*/  LDCU.64 UR6, c[0x0][0x358] ;  /* 0x00006b00ff0677ac */ /* 0x000e6e0008000a00 */
[----:B------:R-:W2:Y:S01]  /*0040*/  LDC R2, c[0x0][0x360] ;  /* 0x0000d800ff027b82 */ /* 0x000ea20000000800 */
[----:B0-----:R-:W-:-:S04]  /*0050*/  IMAD.WIDE.U32 R6, R4, 0x4, R6 ;  /* 0x0000000404067825 */ /* 0x001fc800078e0006 */
[----:B--2---:R-:W-:Y:S02]  /*0060*/  IMAD.WIDE R8, R2, 0x4, R6 ;  /* 0x0000000402087825 */ /* 0x004fe400078e0206 */
[----:B-1----:R-:W2:Y:S04]  /*0070*/  LDG.E R6, desc[UR6][R6.64] ;  /* 0x0000000606067981 */ /* 0x002ea8000c1e1900 */
[----:B------:R-:W3:Y:S01]  /*0080*/  LDG.E R8, desc[UR6][R8.64] ;  /* 0x0000000608087981 */ /* 0x000ee2000c1e1900 */
[----:B------:R-:W0:Y:S01]  /*0090*/  S2UR UR5, SR_CgaCtaId ;  /* 0x00000000000579c3 */ /* 0x000e220000008800 */
[----:B------:R-:W-:Y:S01]  /*00a0*/  UMOV UR4, 0x400 ;  /* 0x0000040000047882 */ /* 0x000fe20000000000 */
[C---:B------:R-:W-:Y:S01]  /*00b0*/  ISETP.GT.U32.AND P0, PT, R4.reuse, 0x7f, PT ;  /* 0x0000007f0400780c */ /* 0x040fe20003f04070 */
[----:B------:R-:W-:Y:S01]  /*00c0*/  BSSY.RECONVERGENT B0, `(.L_x_9) ;  /* 0x000007d000007945 */ /* 0x000fe20003800200 */
[----:B------:R-:W-:Y:S01]  /*00d0*/  ISETP.GT.U32.AND P1, PT, R4, 0x3f, PT ;  /* 0x0000003f0400780c */ /* 0x000fe20003f24070 */
[----:B0-----:R-:W-:-:S06]  /*00e0*/  ULEA UR4, UR5, UR4, 0x18 ;  /* 0x0000000405047291 */ /* 0x001fcc000f8ec0ff */
[----:B------:R-:W-:-:S04]  /*00f0*/  LEA R3, R4, UR4, 0x2 ;  /* 0x0000000404037c11 */ /* 0x000fc8000f8e10ff */
[----:B------:R-:W-:Y:S01]  /*0100*/  @!P0 LEA R11, R4, UR4, 0x3 ;  /* 0x00000004040b8c11 */ /* 0x000fe2000f8e18ff */
[----:B------:R-:W-:Y:S01]  /*0110*/  IMAD R5, R2, 0x4, R3 ;  /* 0x0000000402057824 */ /* 0x000fe200078e0203 */
[----:B--2---:R-:W-:Y:S02]  /*0120*/  I2FP.F32.U32 R0, R6 ;  /* 0x0000000600007245 */ /* 0x004fe40000201000 */
[----:B---3--:R-:W-:-:S03]  /*0130*/  I2FP.F32.U32 R10, R8 ;  /* 0x00000008000a7245 */ /* 0x008fc60000201000 */
[----:B------:R-:W-:Y:S01]  /*0140*/  STS [R3], R0 ;  /* 0x0000000003007388 */ /* 0x000fe20000000800 */
[----:B------:R-:W-:-:S03]  /*0150*/  @!P1 LEA R8, R4, UR4, 0x4 ;  /* 0x0000000404089c11 */ /* 0x000fc6000f8e20ff */
[----:B------:R-:W-:Y:S01]  /*0160*/  STS [R5], R10 ;  /* 0x0000000a05007388 */ /* 0x000fe20000000800 */
[----:B------:R-:W-:Y:S06]  /*0170*/  BAR.SYNC.DEFER_BLOCKING 0x0 ;  /* 0x0000000000007b1d */ /* 0x000fec0000010000 */
[----:B------:R-:W0:Y:S02]  /*0180*/  @!P0 LDS.64 R6, [R11] ;  /* 0x000000000b068984 */ /* 0x000e240000000a00 */
[----:B0-----:R-:W-:-:S05]  /*0190*/  @!P0 FADD R6, R6, R7 ;  /* 0x0000000706068221 */ /* 0x001fca0000000000 */
[----:B------:R-:W-:Y:S01]  /*01a0*/  @!P0 STS [R11+0x4], R6 ;  /* 0x000004060b008388 */ /* 0x000fe20000000800 */
[----:B------:R-:W-:Y:S01]  /*01b0*/  BAR.SYNC.DEFER_BLOCKING 0x0 ;  /* 0x0000000000007b1d */ /* 0x000fe20000010000 */
[----:B------:R-:W-:-:S13]  /*01c0*/  ISETP.GT.U32.AND P0, PT, R4, 0x1f, PT ;  /* 0x0000001f0400780c */ /* 0x000fda0003f04070 */
[----:B------:R-:W-:Y:S01]  /*01d0*/  @!P0 LEA R13, R4, UR4, 0x5 ;  /* 0x00000004040d8c11 */ /* 0x000fe2000f8e28ff */
[----:B------:R-:W-:Y:S04]  /*01e0*/  @!P1 LDS R7, [R8+0x4] ;  /* 0x0000040008079984 */ /* 0x000fe80000000800 */
[----:B------:R-:W0:Y:S02]  /*01f0*/  @!P1 LDS R12, [R8+0xc] ;  /* 0x00000c00080c9984 */ /* 0x000e240000000800 */
        /* <DEDUP_REMOVED lines=31> */
[----:B------:R-:W-:-:S05]  /*03f0*/  ISETP.NE.AND P1, PT, R4, RZ, PT ;  /* 0x000000ff0400720c */ /* 0x000fca0003f25270 */
[----:B------:R-:W-:Y:S04]  /*0400*/  @!P0 LDS R6, [R11+0xfc] ;  /* 0x0000fc000b068984 */ /* 0x000fe80000000800 */
[----:B------:R-:W0:Y:S02]  /*0410*/  @!P0 LDS R9, [R11+0x1fc] ;  /* 0x0001fc000b098984 */ /* 0x000e240000000800 */
[----:B0-----:R-:W-:-:S05]  /*0420*/  @!P0 FADD R6, R6, R9 ;  /* 0x0000000906068221 */ /* 0x001fca0000000000 */
[----:B------:R0:W-:Y:S01]  /*0430*/  @!P0 STS [R11+0x1fc], R6 ;  /* 0x0001fc060b008388 */ /* 0x0001e20000000800 */
[----:B------:R-:W-:Y:S01]  /*0440*/  BAR.SYNC.DEFER_BLOCKING 0x0 ;  /* 0x0000000000007b1d */ /* 0x000fe20000010000 */
[----:B------:R-:W-:-:S13]  /*0450*/  ISETP.GT.U32.AND P0, PT, R4, 0x2, PT ;  /* 0x000000020400780c */ /* 0x000fda0003f04070 */
[----:B0-----:R-:W-:Y:S01]  /*0460*/  @!P0 LEA R11, R4, UR4, 0x8 ;  /* 0x00000004040b8c11 */ /* 0x001fe2000f8e40ff */
[----:B------:R-:W-:Y:S04]  /*0470*/  @!P1 LDS R7, [UR4+0x1fc] ;  /* 0x0001fc04ff079984 */ /* 0x000fe80008000800 */
[----:B------:R-:W0:Y:S02]  /*0480*/  @!P1 LDS R8, [UR4+0x3fc] ;  /* 0x0003fc04ff089984 */ /* 0x000e240008000800 */
[----:B0-----:R-:W-:-:S05]  /*0490*/  @!P1 FADD R7, R7, R8 ;  /* 0x0000000807079221 */ /* 0x001fca0000000000 */
[----:B------:R-:W-:Y:S01]  /*04a0*/  @!P1 STS [UR4+0x3fc], R7 ;  /* 0x0003fc07ff009988 */ /* 0x000fe20008000804 */
[----:B------:R-:W-:Y:S08]  /*04b0*/  BAR.SYNC.DEFER_BLOCKING 0x0 ;  /* 0x0000000000007b1d */ /* 0x000ff00000010000 */
[----:B------:R-:W-:Y:S06]  /*04c0*/  BAR.SYNC.DEFER_BLOCKING 0x0 ;  /* 0x0000000000007b1d */ /* 0x000fec0000010000 */
[----:B------:R-:W-:Y:S04]  /*04d0*/  @!P1 LDS R0, [UR4+0x1fc] ;  /* 0x0001fc04ff009984 */ /* 0x000fe80008000800 */
[----:B------:R-:W0:Y:S02]  /*04e0*/  @!P1 LDS R9, [UR4+0x2fc] ;  /* 0x0002fc04ff099984 */ /* 0x000e240008000800 */
[----:B0-----:R-:W-:-:S05]  /*04f0*/  @!P1 FADD R0, R0, R9 ;  /* 0x0000000900009221 */ /* 0x001fca0000000000 */
[----:B------:R-:W-:Y:S01]  /*0500*/  @!P1 STS [UR4+0x2fc], R0 ;  /* 0x0002fc00ff009988 */ /* 0x000fe20008000804 */
        /* <DEDUP_REMOVED lines=24> */
[----:B------:R-:W0:Y:S01]  /*0690*/  LDCU UR4, c[0x0][0x390] ;  /* 0x00007200ff0477ac */ /* 0x000e220008000800 */
[----:B------:R-:W-:Y:S04]  /*06a0*/  @!P1 LDS R6, [R11+0x1c] ;  /* 0x00001c000b069984 */ /* 0x000fe80000000800 */
[----:B------:R-:W1:Y:S02]  /*06b0*/  @!P1 LDS R9, [R11+0x2c] ;  /* 0x00002c000b099984 */ /* 0x000e640000000800 */
[----:B-1----:R-:W-:-:S05]  /*06c0*/  @!P1 FADD R6, R6, R9 ;  /* 0x0000000906069221 */ /* 0x002fca0000000000 */
[----:B------:R-:W-:Y:S01]  /*06d0*/  @!P1 STS [R11+0x2c], R6 ;  /* 0x00002c060b009388 */ /* 0x000fe20000000800 */
[----:B------:R-:W-:Y:S01]  /*06e0*/  BAR.SYNC.DEFER_BLOCKING 0x0 ;  /* 0x0000000000007b1d */ /* 0x000fe20000010000 */
[----:B------:R-:W-:-:S05]  /*06f0*/  ISETP.GT.U32.AND P1, PT, R4, 0x7e, PT ;  /* 0x0000007e0400780c */ /* 0x000fca0003f24070 */
[----:B------:R-:W-:Y:S04]  /*0700*/  @!P0 LDS R7, [R10+0xc] ;  /* 0x00000c000a078984 */ /* 0x000fe80000000800 */
[----:B------:R-:W1:Y:S02]  /*0710*/  @!P0 LDS R8, [R10+0x14] ;  /* 0x000014000a088984 */ /* 0x000e640000000800 */
[----:B-1----:R-:W-:Y:S02]  /*0720*/  @!P0 FADD R7, R7, R8 ;  /* 0x0000000807078221 */ /* 0x002fe40000000000 */
[----:B------:R-:W-:-:S03]  /*0730*/  @!P1 IMAD R8, R4, 0x4, R3 ;  /* 0x0000000404089824 */ /* 0x000fc600078e0203 */
[----:B------:R-:W-:Y:S01]  /*0740*/  @!P0 STS [R10+0x14], R7 ;  /* 0x000014070a008388 */ /* 0x000fe20000000800 */
[----:B------:R-:W-:Y:S06]  /*0750*/  BAR.SYNC.DEFER_BLOCKING 0x0 ;  /* 0x0000000000007b1d */ /* 0x000fec0000010000 */
[----:B------:R-:W-:Y:S04]  /*0760*/  @!P1 LDS R0, [R8+0x4] ;  /* 0x0000040008009984 */ /* 0x000fe80000000800 */
[----:B------:R-:W1:Y:S02]  /*0770*/  @!P1 LDS R9, [R8+0x8] ;  /* 0x0000080008099984 */ /* 0x000e640000000800 */
[----:B-1----:R-:W-:-:S05]  /*0780*/  @!P1 FADD R9, R0, R9 ;  /* 0x0000000900099221 */ /* 0x002fca0000000000 */
[----:B------:R-:W-:Y:S01]  /*0790*/  @!P1 STS [R8+0x8], R9 ;  /* 0x0000080908009388 */ /* 0x000fe20000000800 */
[----:B------:R-:W-:Y:S06]  /*07a0*/  BAR.SYNC.DEFER_BLOCKING 0x0 ;  /* 0x0000000000007b1d */ /* 0x000fec0000010000 */
[----:B------:R0:W1:Y:S02]  /*07b0*/  LDS R0, [R3] ;  /* 0x0000000003007984 */ /* 0x0000640000000800 */
[----:B0-----:R-:W-:-:S04]  /*07c0*/  I2FP.F32.U32 R3, UR4 ;  /* 0x0000000400037c45 */ /* 0x001fc80008201000 */
[----:B------:R-:W0:Y:S02]  /*07d0*/  MUFU.RCP R6, R3 ;  /* 0x0000000300067308 */ /* 0x000e240000001000 */
[----:B0-----:R-:W-:-:S04]  /*07e0*/  FFMA R7, -R3, R6, 1 ;  /* 0x3f80000003077423 */ /* 0x001fc80000000106 */
[----:B------:R-:W-:Y:S01]  /*07f0*/  FFMA R7, R6, R7, R6 ;  /* 0x0000000706077223 */ /* 0x000fe20000000006 */
[----:B-1----:R-:W-:-:S04]  /*0800*/  FMUL R0, R0, 255 ;  /* 0x437f000000007820 */ /* 0x002fc80000400000 */
[----:B------:R-:W0:Y:S01]  /*0810*/  FCHK P0, R0, R3 ;  /* 0x0000000300007302 */ /* 0x000e220000000000 */
[----:B------:R-:W-:-:S04]  /*0820*/  FFMA R6, R0, R7, RZ ;  /* 0x0000000700067223 */ /* 0x000fc800000000ff */
[----:B------:R-:W-:-:S04]  /*0830*/  FFMA R10, -R3, R6, R0 ;  /* 0x00000006030a7223 */ /* 0x000fc80000000100 */
[----:B------:R-:W-:Y:S01]  /*0840*/  FFMA R10, R7, R10, R6 ;  /* 0x0000000a070a7223 */ /* 0x000fe20000000006 */
[----:B0-----:R-:W-:Y:S06]  /*0850*/  @!P0 BRA `(.L_x_10) ;  /* 0x00000000000c8947 */ /* 0x001fec0003800000 */
[----:B------:R-:W-:-:S07]  /*0860*/  MOV R8, 0x880 ;  /* 0x0000088000087802 */ /* 0x000fce0000000f00 */
[----:B------:R-:W-:Y:S05]  /*0870*/  CALL.REL.NOINC `($__internal_0_$__cuda_sm3x_div_rn_noftz_f32_slowpath) ;  /* 0x00000000006c7944 */ /* 0x000fea0003c00000 */
[----:B------:R-:W-:-:S07]  /*0880*/  IMAD.MOV.U32 R10, RZ, RZ, R0 ;  /* 0x000000ffff0a7224 */ /* 0x000fce00078e0000 */
.L_x_10:
[----:B------:R-:W-:Y:S05]  /*0890*/  BSYNC.RECONVERGENT B0 ;  /* 0x0000000000007941 */ /* 0x000fea0003800200 */
.L_x_9:
[----:B------:R-:W0:Y:S01]  /*08a0*/  LDS R5, [R5] ;  /* 0x0000000005057984 */ /* 0x000e220000000800 */
[----:B------:R-:W1:Y:S01]  /*08b0*/  LDCU.64 UR4, c[0x0][0x388] ;  /* 0x00007100ff0477ac */ /* 0x000e620008000a00 */
[----:B------:R-:W-:Y:S01]  /*08c0*/  F2I.U32.TRUNC.NTZ R9, R10 ;  /* 0x0000000a00097305 */ /* 0x000fe2000020f000 */
[----:B------:R-:W-:Y:S07]  /*08d0*/  BSSY.RECONVERGENT B0, `(.L_x_11) ;  /* 0x0000010000007945 */ /* 0x000fee0003800200 */
[----:B------:R-:W2:Y:S01]  /*08e0*/  MUFU.RCP R0, R3 ;  /* 0x0000000300007308 */ /* 0x000ea20000001000 */
[----:B-1----:R-:W-:-:S05]  /*08f0*/  IADD3 R6, P0, PT, R4, UR4, RZ ;  /* 0x0000000404067c10 */ /* 0x002fca000ff1e0ff */
[----:B------:R-:W-:Y:S02]  /*0900*/  IMAD.X R7, RZ, RZ, UR5, P0 ;  /* 0x00000005ff077e24 */ /* 0x000fe400080e06ff */
[----:B--2---:R-:W-:-:S03]  /*0910*/  FFMA R11, -R3, R0, 1 ;  /* 0x3f800000030b7423 */ /* 0x004fc60000000100 */
[----:B------:R1:W-:Y:S01]  /*0920*/  STG.E.U8 desc[UR6][R6.64], R9 ;  /* 0x0000000906007986 */ /* 0x0003e2000c101106 */
[----:B------:R-:W-:Y:S01]  /*0930*/  FFMA R0, R0, R11, R0 ;  /* 0x0000000b00007223 */ /* 0x000fe20000000000 */
[----:B0-----:R-:W-:-:S04]  /*0940*/  FMUL R4, R5, 255 ;  /* 0x437f000005047820 */ /* 0x001fc80000400000 */
[----:B------:R-:W0:Y:S01]  /*0950*/  FCHK P0, R4, R3 ;  /* 0x0000000304007302 */ /* 0x000e220000000000 */
[----:B------:R-:W-:-:S04]  /*0960*/  FFMA R5, R0, R4, RZ ;  /* 0x0000000400057223 */ /* 0x000fc800000000ff */
[----:B------:R-:W-:-:S04]  /*0970*/  FFMA R8, -R3, R5, R4 ;  /* 0x0000000503087223 */ /* 0x000fc80000000104 */
[----:B------:R-:W-:Y:S01]  /*0980*/  FFMA R0, R0, R8, R5 ;  /* 0x0000000800007223 */ /* 0x000fe20000000005 */
[----:B01----:R-:W-:Y:S06]  /*0990*/  @!P0 BRA `(.L_x_12) ;  /* 0x00000000000c8947 */ /* 0x003fec0003800000 */
[----:B------:R-:W-:Y:S01]  /*09a0*/  IMAD.MOV.U32 R0, RZ, RZ, R4 ;  /* 0x000000ffff007224 */ /* 0x000fe200078e0004 */
[----:B------:R-:W-:-:S07]  /*09b0*/  MOV R8, 0x9d0 ;  /* 0x000009d000087802 */ /* 0x000fce0000000f00 */
[----:B------:R-:W-:Y:S05]  /*09c0*/  CALL.REL.NOINC `($__internal_0_$__cuda_sm3x_div_rn_noftz_f32_slowpath) ;  /* 0x0000000000187944 */ /* 0x000fea0003c00000 */
.L_x_12:
[----:B------:R-:W-:Y:S05]  /*09d0*/  BSYNC.RECONVERGENT B0 ;  /* 0x0000000000007941 */ /* 0x000fea0003800200 */
.L_x_11:
[----:B------:R-:W0:Y:S01]  /*09e0*/  F2I.U32.TRUNC.NTZ R3, R0 ;  /* 0x0000000000037305 */ /* 0x000e22000020f000 */
[----:B------:R-:W-:-:S04]  /*09f0*/  IADD3 R4, P0, PT, R2, R6, RZ ;  /* 0x0000000602047210 */ /* 0x000fc80007f1e0ff */
[----:B------:R-:W-:-:S05]  /*0a00*/  LEA.HI.X.SX32 R5, R2, R7, 0x1, P0 ;  /* 0x0000000702057211 */ /* 0x000fca00000f0eff */
[----:B0-----:R-:W-:Y:S01]  /*0a10*/  STG.E.U8 desc[UR6][R4.64], R3 ;  /* 0x0000000304007986 */ /* 0x001fe2000c101106 */
[----:B------:R-:W-:Y:S05]  /*0a20*/  EXIT ;  /* 0x000000000000794d */ /* 0x000fea0003800000 */
        .weak           $__internal_0_$__cuda_sm3x_div_rn_noftz_f32_slowpath
        .type           $__internal_0_$__cuda_sm3x_div_rn_noftz_f32_slowpath,@function
        .size           $__internal_0_$__cuda_sm3x_div_rn_noftz_f32_slowpath,(.L_x_30 - $__internal_0_$__cuda_sm3x_div_rn_noftz_f32_slowpath)
$__internal_0_$__cuda_sm3x_div_rn_noftz_f32_slowpath:
[--C-:B------:R-:W-:Y:S01]  /*0a30*/  SHF.R.U32.HI R10, RZ, 0x17, R3.reuse ;  /* 0x00000017ff0a7819 */ /* 0x100fe20000011603 */
[----:B------:R-:W-:Y:S01]  /*0a40*/  BSSY.RECONVERGENT B1, `(.L_x_13) ;  /* 0x0000063000017945 */ /* 0x000fe20003800200 */
[----:B------:R-:W-:Y:S01]  /*0a50*/  SHF.R.U32.HI R9, RZ, 0x17, R0 ;  /* 0x00000017ff097819 */ /* 0x000fe20000011600 */
[----:B------:R-:W-:Y:S01]  /*0a60*/  IMAD.MOV.U32 R11, RZ, RZ, R3 ;  /* 0x000000ffff0b7224 */ /* 0x000fe200078e0003 */
[----:B------:R-:W-:Y:S02]  /*0a70*/  LOP3.LUT R10, R10, 0xff, RZ, 0xc0, !PT ;  /* 0x000000ff0a0a7812 */ /* 0x000fe400078ec0ff */
[----:B------:R-:W-:-:S03]  /*0a80*/  LOP3.LUT R14, R9, 0xff, RZ, 0xc0, !PT ;  /* 0x000000ff090e7812 */ /* 0x000fc600078ec0ff */
[----:B------:R-:W-:Y:S02]  /*0a90*/  VIADD R13, R10, 0xffffffff ;  /* 0xffffffff0a0d7836 */ /* 0x000fe40000000000 */
[----:B------:R-:W-:-:S03]  /*0aa0*/  VIADD R12, R14, 0xffffffff ;  /* 0xffffffff0e0c7836 */ /* 0x000fc60000000000 */
[----:B------:R-:W-:-:S04]  /*0ab0*/  ISETP.GT.U32.AND P0, PT, R13, 0xfd, PT ;  /* 0x000000fd0d00780c */ /* 0x000fc80003f04070 */
[----:B------:R-:W-:-:S13]  /*0ac0*/  ISETP.GT.U32.OR P0, PT, R12, 0xfd, P0 ;  /* 0x000000fd0c00780c */ /* 0x000fda0000704470 */
[----:B------:R-:W-:Y:S01]  /*0ad0*/  @!P0 IMAD.MOV.U32 R9, RZ, RZ, RZ ;  /* 0x000000ffff098224 */ /* 0x000fe200078e00ff */
[----:B------:R-:W-:Y:S06]  /*0ae0*/  @!P0 BRA `(.L_x_14) ;  /* 0x00000000005c8947 */ /* 0x000fec0003800000 */
[----:B------:R-:W-:Y:S02]  /*0af0*/  FSETP.GTU.FTZ.AND P0, PT, |R0|, +INF , PT ;  /* 0x7f8000000000780b */ /* 0x000fe40003f1c200 */
[----:B------:R-:W-:-:S04]  /*0b00*/  FSETP.GTU.FTZ.AND P1, PT, |R3|, +INF , PT ;  /* 0x7f8000000300780b */ /* 0x000fc80003f3c200 */
[----:B------:R-:W-:-:S13]  /*0b10*/  PLOP3.LUT P0, PT, P0, P1, PT, 0xf8, 0x8f ;  /* 0x00000000008f781c */ /* 0x000fda0000703f70 */
[----:B------:R-:W-:Y:S05]  /*0b20*/  @P0 BRA `(.L_x_15) ;  /* 0x00000004004c0947 */ /* 0x000fea0003800000 */
[----:B------:R-:W-:-:S13]  /*0b30*/  LOP3.LUT P0, RZ, R11, 0x7fffffff, R0, 0xc8, !PT ;  /* 0x7fffffff0bff7812 */ /* 0x000fda000780c800 */
[----:B------:R-:W-:Y:S05]  /*0b40*/  @!P0 BRA `(.L_x_16) ;  /* 0x00000004003c8947 */ /* 0x000fea0003800000 */
[C---:B------:R-:W-:Y:S02]  /*0b50*/  FSETP.NEU.FTZ.AND P2, PT, |R0|.reuse, +INF , PT ;  /* 0x7f8000000000780b */ /* 0x040fe40003f5d200 */
[----:B------:R-:W-:Y:S02]  /*0b60*/  FSETP.NEU.FTZ.AND P1, PT, |R3|, +INF , PT ;  /* 0x7f8000000300780b */ /* 0x000fe40003f3d200 */
[----:B------:R-:W-:-:S11]  /*0b70*/  FSETP.NEU.FTZ.AND P0, PT, |R0|, +INF , PT ;  /* 0x7f8000000000780b */ /* 0x000fd60003f1d200 */
[----:B------:R-:W-:Y:S05]  /*0b80*/  @!P1 BRA !P2, `(.L_x_16) ;  /* 0x00000004002c9947 */ /* 0x000fea0005000000 */
[----:B------:R-:W-:-:S04]  /*0b90*/  LOP3.LUT P2, RZ, R0, 0x7fffffff, RZ, 0xc0, !PT ;  /* 0x7fffffff00ff7812 */ /* 0x000fc8000784c0ff */
[----:B------:R-:W-:-:S13]  /*0ba0*/  PLOP3.LUT P1, PT, P1, P2, PT, 0x2f, 0xf2 ;  /* 0x0000000000f2781c */ /* 0x000fda0000f24577 */
[----:B------:R-:W-:Y:S05]  /*0bb0*/  @P1 BRA `(.L_x_17) ;  /* 0x0000000400181947 */ /* 0x000fea0003800000 */
[----:B------:R-:W-:-:S04]  /*0bc0*/  LOP3.LUT P1, RZ, R11, 0x7fffffff, RZ, 0xc0, !PT ;  /* 0x7fffffff0bff7812 */ /* 0x000fc8000782c0ff */
[----:B------:R-:W-:-:S13]  /*0bd0*/  PLOP3.LUT P0, PT, P0, P1, PT, 0x2f, 0xf2 ;  /* 0x0000000000f2781c */ /* 0x000fda0000702577 */
[----:B------:R-:W-:Y:S05]  /*0be0*/  @P0 BRA `(.L_x_18) ;  /* 0x0000000400000947 */ /* 0x000fea0003800000 */
[----:B------:R-:W-:Y:S02]  /*0bf0*/  ISETP.GE.AND P0, PT, R12, RZ, PT ;  /* 0x000000ff0c00720c */ /* 0x000fe40003f06270 */
[----:B------:R-:W-:-:S11]  /*0c00*/  ISETP.GE.AND P1, PT, R13, RZ, PT ;  /* 0x000000ff0d00720c */ /* 0x000fd60003f26270 */
[----:B------:R-:W-:Y:S02]  /*0c10*/  @P0 IMAD.MOV.U32 R9, RZ, RZ, RZ ;  /* 0x000000ffff090224 */ /* 0x000fe400078e00ff */
[----:B------:R-:W-:Y:S01]  /*0c20*/  @!P0 FFMA R0, R0, 1.84467440737095516160e+19, RZ ;  /* 0x5f80000000008823 */ /* 0x000fe200000000ff */
[----:B------:R-:W-:Y:S02]  /*0c30*/  @!P0 IMAD.MOV.U32 R9, RZ, RZ, -0x40 ;  /* 0xffffffc0ff098424 */ /* 0x000fe400078e00ff */
[----:B------:R-:W-:Y:S02]  /*0c40*/  @!P1 FFMA R11, R3, 1.84467440737095516160e+19, RZ ;  /* 0x5f800000030b9823 */ /* 0x000fe400000000ff */
[----:B------:R-:W-:-:S07]  /*0c50*/  @!P1 VIADD R9, R9, 0x40 ;  /* 0x0000004009099836 */ /* 0x000fce0000000000 */
.L_x_14:
[----:B------:R-:W-:Y:S01]  /*0c60*/  LEA R12, R10, 0xc0800000, 0x17 ;  /* 0xc08000000a0c7811 */ /* 0x000fe200078eb8ff */
[----:B------:R-:W-:Y:S04]  /*0c70*/  BSSY.RECONVERGENT B2, `(.L_x_19) ;  /* 0x0000036000027945 */ /* 0x000fe80003800200 */
[----:B------:R-:W-:Y:S02]  /*0c80*/  IMAD.IADD R12, R11, 0x1, -R12 ;  /* 0x000000010b0c7824 */ /* 0x000fe400078e0a0c */
[----:B------:R-:W-:Y:S02]  /*0c90*/  VIADD R11, R14, 0xffffff81 ;  /* 0xffffff810e0b7836 */ /* 0x000fe40000000000 */
[----:B------:R0:W1:Y:S01]  /*0ca0*/  MUFU.RCP R13, R12 ;  /* 0x0000000c000d7308 */ /* 0x0000620000001000 */
[----:B------:R-:W-:Y:S01]  /*0cb0*/  FADD.FTZ R15, -R12, -RZ ;  /* 0x800000ff0c0f7221 */ /* 0x000fe20000010100 */
[C---:B------:R-:W-:Y:S01]  /*0cc0*/  IMAD R0, R11.reuse, -0x800000, R0 ;  /* 0xff8000000b007824 */ /* 0x040fe200078e0200 */
[----:B0-----:R-:W-:-:S05]  /*0cd0*/  IADD3 R12, PT, PT, R11, 0x7f, -R10 ;  /* 0x0000007f0b0c7810 */ /* 0x001fca0007ffe80a */
[----:B------:R-:W-:Y:S02]  /*0ce0*/  IMAD.IADD R9, R12, 0x1, R9 ;  /* 0x000000010c097824 */ /* 0x000fe400078e0209 */
[----:B-1----:R-:W-:-:S04]  /*0cf0*/  FFMA R14, R13, R15, 1 ;  /* 0x3f8000000d0e7423 */ /* 0x002fc8000000000f */
[----:B------:R-:W-:-:S04]  /*0d00*/  FFMA R16, R13, R14, R13 ;  /* 0x0000000e0d107223 */ /* 0x000fc8000000000d */
[----:B------:R-:W-:-:S04]  /*0d10*/  FFMA R13, R0, R16, RZ ;  /* 0x00000010000d7223 */ /* 0x000fc800000000ff */
[----:B------:R-:W-:-:S04]  /*0d20*/  FFMA R14, R15, R13, R0 ;  /* 0x0000000d0f0e7223 */ /* 0x000fc80000000000 */
[----:B------:R-:W-:-:S04]  /*0d30*/  FFMA R13, R16, R14, R13 ;  /* 0x0000000e100d7223 */ /* 0x000fc8000000000d */
[----:B------:R-:W-:-:S04]  /*0d40*/  FFMA R14, R15, R13, R0 ;  /* 0x0000000d0f0e7223 */ /* 0x000fc80000000000 */
[----:B------:R-:W-:-:S05]  /*0d50*/  FFMA R0, R16, R14, R13 ;  /* 0x0000000e10007223 */ /* 0x000fca000000000d */
[----:B------:R-:W-:-:S04]  /*0d60*/  SHF.R.U32.HI R10, RZ, 0x17, R0 ;  /* 0x00000017ff0a7819 */ /* 0x000fc80000011600 */
[----:B------:R-:W-:-:S05]  /*0d70*/  LOP3.LUT R10, R10, 0xff, RZ, 0xc0, !PT ;  /* 0x000000ff0a0a7812 */ /* 0x000fca00078ec0ff */
[----:B------:R-:W-:-:S04]  /*0d80*/  IMAD.IADD R15, R10, 0x1, R9 ;  /* 0x000000010a0f7824 */ /* 0x000fc800078e0209 */
[----:B------:R-:W-:-:S05]  /*0d90*/  VIADD R10, R15, 0xffffffff ;  /* 0xffffffff0f0a7836 */ /* 0x000fca0000000000 */
[----:B------:R-:W-:-:S13]  /*0da0*/  ISETP.GE.U32.AND P0, PT, R10, 0xfe, PT ;  /* 0x000000fe0a00780c */ /* 0x000fda0003f06070 */
[----:B------:R-:W-:Y:S05]  /*0db0*/  @!P0 BRA `(.L_x_20) ;  /* 0x0000000000808947 */ /* 0x000fea0003800000 */
[----:B------:R-:W-:-:S13]  /*0dc0*/  ISETP.GT.AND P0, PT, R15, 0xfe, PT ;  /* 0x000000fe0f00780c */ /* 0x000fda0003f04270 */
[----:B------:R-:W-:Y:S05]  /*0dd0*/  @P0 BRA `(.L_x_21) ;  /* 0x00000000006c0947 */ /* 0x000fea0003800000 */
[----:B------:R-:W-:-:S13]  /*0de0*/  ISETP.GE.AND P0, PT, R15, 0x1, PT ;  /* 0x000000010f00780c */ /* 0x000fda0003f06270 */
[----:B------:R-:W-:Y:S05]  /*0df0*/  @P0 BRA `(.L_x_22) ;  /* 0x0000000000740947 */ /* 0x000fea0003800000 */
[----:B------:R-:W-:Y:S02]  /*0e00*/  ISETP.GE.AND P0, PT, R15, -0x18, PT ;  /* 0xffffffe80f00780c */ /* 0x000fe40003f06270 */
[----:B------:R-:W-:-:S11]  /*0e10*/  LOP3.LUT R0, R0, 0x80000000, RZ, 0xc0, !PT ;  /* 0x8000000000007812 */ /* 0x000fd600078ec0ff */
[----:B------:R-:W-:Y:S05]  /*0e20*/  @!P0 BRA `(.L_x_22) ;  /* 0x0000000000688947 */ /* 0x000fea0003800000 */
[CCC-:B------:R-:W-:Y:S01]  /*0e30*/  FFMA.RZ R9, R16.reuse, R14.reuse, R13.reuse ;  /* 0x0000000e10097223 */ /* 0x1c0fe2000000c00d */
[C---:B------:R-:W-:Y:S02]  /*0e40*/  VIADD R12, R15.reuse, 0x20 ;  /* 0x000000200f0c7836 */ /* 0x040fe40000000000 */
[CCC-:B------:R-:W-:Y:S01]  /*0e50*/  FFMA.RM R10, R16.reuse, R14.reuse, R13.reuse ;  /* 0x0000000e100a7223 */ /* 0x1c0fe2000000400d */
[----:B------:R-:W-:Y:S02]  /*0e60*/  ISETP.NE.AND P2, PT, R15, RZ, PT ;  /* 0x000000ff0f00720c */ /* 0x000fe40003f45270 */
[----:B------:R-:W-:Y:S01]  /*0e70*/  LOP3.LUT R11, R9, 0x7fffff, RZ, 0xc0, !PT ;  /* 0x007fffff090b7812 */ /* 0x000fe200078ec0ff */
[----:B------:R-:W-:Y:S01]  /*0e80*/  FFMA.RP R9, R16, R14, R13 ;  /* 0x0000000e10097223 */ /* 0x000fe2000000800d */
[----:B------:R-:W-:Y:S01]  /*0e90*/  IMAD.MOV R13, RZ, RZ, -R15 ;  /* 0x000000ffff0d7224 */ /* 0x000fe200078e0a0f */
[----:B------:R-:W-:Y:S02]  /*0ea0*/  ISETP.NE.AND P1, PT, R15, RZ, PT ;  /* 0x000000ff0f00720c */ /* 0x000fe40003f25270 */
[----:B------:R-:W-:-:S02]  /*0eb0*/  LOP3.LUT R11, R11, 0x800000, RZ, 0xfc, !PT ;  /* 0x008000000b0b7812 */ /* 0x000fc400078efcff */
[----:B------:R-:W-:Y:S02]  /*0ec0*/  FSETP.NEU.FTZ.AND P0, PT, R9, R10, PT ;  /* 0x0000000a0900720b */ /* 0x000fe40003f1d000 */
[----:B------:R-:W-:Y:S02]  /*0ed0*/  SHF.L.U32 R12, R11, R12, RZ ;  /* 0x0000000c0b0c7219 */ /* 0x000fe400000006ff */
[----:B------:R-:W-:Y:S02]  /*0ee0*/  SEL R10, R13, RZ, P2 ;  /* 0x000000ff0d0a7207 */ /* 0x000fe40001000000 */
[----:B------:R-:W-:Y:S02]  /*0ef0*/  ISETP.NE.AND P1, PT, R12, RZ, P1 ;  /* 0x000000ff0c00720c */ /* 0x000fe40000f25270 */
[----:B------:R-:W-:Y:S02]  /*0f00*/  SHF.R.U32.HI R10, RZ, R10, R11 ;  /* 0x0000000aff0a7219 */ /* 0x000fe4000001160b */
[----:B------:R-:W-:-:S02]  /*0f10*/  PLOP3.LUT P0, PT, P0, P1, PT, 0xf8, 0x8f ;  /* 0x00000000008f781c */ /* 0x000fc40000703f70 */
[----:B------:R-:W-:Y:S02]  /*0f20*/  SHF.R.U32.HI R12, RZ, 0x1, R10 ;  /* 0x00000001ff0c7819 */ /* 0x000fe4000001160a */
[----:B------:R-:W-:-:S04]  /*0f30*/  SEL R9, RZ, 0x1, !P0 ;  /* 0x00000001ff097807 */ /* 0x000fc80004000000 */
[----:B------:R-:W-:-:S04]  /*0f40*/  LOP3.LUT R9, R9, 0x1, R12, 0xf8, !PT ;  /* 0x0000000109097812 */ /* 0x000fc800078ef80c */
[----:B------:R-:W-:-:S05]  /*0f50*/  LOP3.LUT R9, R9, R10, RZ, 0xc0, !PT ;  /* 0x0000000a09097212 */ /* 0x000fca00078ec0ff */
[----:B------:R-:W-:-:S05]  /*0f60*/  IMAD.IADD R9, R12, 0x1, R9 ;  /* 0x000000010c097824 */ /* 0x000fca00078e0209 */
[----:B------:R-:W-:Y:S01]  /*0f70*/  LOP3.LUT R0, R9, R0, RZ, 0xfc, !PT ;  /* 0x0000000009007212 */ /* 0x000fe200078efcff */
[----:B------:R-:W-:Y:S06]  /*0f80*/  BRA `(.L_x_22) ;  /* 0x0000000000107947 */ /* 0x000fec0003800000 */
.L_x_21:
[----:B------:R-:W-:-:S04]  /*0f90*/  LOP3.LUT R0, R0, 0x80000000, RZ, 0xc0, !PT ;  /* 0x8000000000007812 */ /* 0x000fc800078ec0ff */
[----:B------:R-:W-:Y:S01]  /*0fa0*/  LOP3.LUT R0, R0, 0x7f800000, RZ, 0xfc, !PT ;  /* 0x7f80000000007812 */ /* 0x000fe200078efcff */
[----:B------:R-:W-:Y:S06]  /*0fb0*/  BRA `(.L_x_22) ;  /* 0x0000000000047947 */ /* 0x000fec0003800000 */
.L_x_20:
[----:B------:R-:W-:-:S07]  /*0fc0*/  IMAD R0, R9, 0x800000, R0 ;  /* 0x0080000009007824 */ /* 0x000fce00078e0200 */
.L_x_22:
[----:B------:R-:W-:Y:S05]  /*0fd0*/  BSYNC.RECONVERGENT B2 ;  /* 0x0000000000027941 */ /* 0x000fea0003800200 */
.L_x_19:
[----:B------:R-:W-:Y:S05]  /*0fe0*/  BRA `(.L_x_23) ;  /* 0x0000000000207947 */ /* 0x000fea0003800000 */
.L_x_18:
[----:B------:R-:W-:-:S04]  /*0ff0*/  LOP3.LUT R0, R11, 0x80000000, R0, 0x48, !PT ;  /* 0x800000000b007812 */ /* 0x000fc800078e4800 */
[----:B------:R-:W-:Y:S01]  /*1000*/  LOP3.LUT R0, R0, 0x7f800000, RZ, 0xfc, !PT ;  /* 0x7f80000000007812 */ /* 0x000fe200078efcff */
[----:B------:R-:W-:Y:S06]  /*1010*/  BRA `(.L_x_23) ;  /* 0x0000000000147947 */ /* 0x000fec0003800000 */
.L_x_17:
[----:B------:R-:W-:Y:S01]  /*1020*/  LOP3.LUT R0, R11, 0x80000000, R0, 0x48, !PT ;  /* 0x800000000b007812 */ /* 0x000fe200078e4800 */
[----:B------:R-:W-:Y:S06]  /*1030*/  BRA `(.L_x_23) ;  /* 0x00000000000c7947 */ /* 0x000fec0003800000 */
.L_x_16:
[----:B------:R-:W0:Y:S01]  /*1040*/  MUFU.RSQ R0, -QNAN ;  /* 0xffc0000000007908 */ /* 0x000e220000001400 */
[----:B------:R-:W-:Y:S05]  /*1050*/  BRA `(.L_x_23) ;  /* 0x0000000000047947 */ /* 0x000fea0003800000 */
.L_x_15:
[----:B------:R-:W-:-:S07]  /*1060*/  FADD.FTZ R0, R0, R3 ;  /* 0x0000000300007221 */ /* 0x000fce0000010000 */
.L_x_23:
[----:B------:R-:W-:Y:S05]  /*1070*/  BSYNC.RECONVERGENT B1 ;  /* 0x0000000000017941 */ /* 0x000fea0003800200 */
.L_x_13:
[----:B------:R-:W-:-:S04]  /*1080*/  IMAD.MOV.U32 R9, RZ, RZ, 0x0 ;  /* 0x00000000ff097424 */ /* 0x000fc800078e00ff */
[----:B0-----:R-:W-:Y:S05]  /*1090*/  RET.REL.NODEC R8 `(_Z20compute_cdf_parallelPjPhj) ;  /* 0xffffffec08d87950 */ /* 0x001fea0003c3ffff */
.L_x_24:
        /* <DEDUP_REMOVED lines=14> */
.L_x_30:


//--------------------- .text._Z13histogramCalcPjPhj --------------------------
	.section	.text._Z13histogramCalcPjPhj,"ax",@progbits
	.align	128
        .global         _Z13histogramCalcPjPhj
        .type           _Z13histogramCalcPjPhj,@function
        .size           _Z13histogramCalcPjPhj,(.L_x_34 - _Z13histogramCalcPjPhj)
        .other          _Z13histogramCalcPjPhj,@"STO_CUDA_ENTRY STV_DEFAULT"
_Z13histogramCalcPjPhj:
.text._Z13histogramCalcPjPhj:
[----:B------:R-:W-:Y:S01]  /*0000*/  LDC R1, c[0x0][0x37c] ;  /* 0x0000df00ff017b82 */ /* 0x000fe20000000800 */
[----:B------:R-:W0:Y:S07]  /*0010*/  S2R R7, SR_TID.X ;  /* 0x0000000000077919 */ /* 0x000e2e0000002100 */
[----:B------:R-:W0:Y:S01]  /*0020*/  S2UR UR6, SR_CTAID.X ;  /* 0x00000000000679c3 */ /* 0x000e220000002500 */
[----:B------:R-:W1:Y:S01]  /*0030*/  LDCU UR8, c[0x0][0x390] ;  /* 0x00007200ff0877ac */ /* 0x000e620008000800 */
[----:B------:R-:W-:Y:S01]  /*0040*/  BSSY.RECONVERGENT B0, `(.L_x_25) ;  /* 0x0000018000007945 */ /* 0x000fe20003800200 */
[----:B------:R-:W-:Y:S01]  /*0050*/  UMOV UR4, 0x400 ;  /* 0x0000040000047882 */ /* 0x000fe20000000000 */
[----:B------:R-:W2:Y:S04]  /*0060*/  LDCU.64 UR10, c[0x0][0x388] ;  /* 0x00007100ff0a77ac */ /* 0x000ea80008000a00 */
[----:B------:R-:W0:Y:S08]  /*0070*/  LDC R6, c[0x0][0x360] ;  /* 0x0000d800ff067b82 */ /* 0x000e300000000800 */
[----:B------:R-:W3:Y:S01]  /*0080*/  S2UR UR5, SR_CgaCtaId ;  /* 0x00000000000579c3 */ /* 0x000ee20000008800 */
[----:B0-----:R-:W-:Y:S01]  /*0090*/  IMAD R2, R6, UR6, R7 ;  /* 0x0000000606027c24 */ /* 0x001fe2000f8e0207 */
[----:B------:R-:W0:Y:S04]  /*00a0*/  LDCU.64 UR6, c[0x0][0x358] ;  /* 0x00006b00ff0677ac */ /* 0x000e280008000a00 */
[----:B-1----:R-:W-:Y:S01]  /*00b0*/  ISETP.GE.U32.AND P0, PT, R2, UR8, PT ;  /* 0x0000000802007c0c */ /* 0x002fe2000bf06070 */
[----:B---3--:R-:W-:-:S06]  /*00c0*/  ULEA UR4, UR5, UR4, 0x18 ;  /* 0x0000000405047291 */ /* 0x008fcc000f8ec0ff */
[----:B------:R-:W-:-:S05]  /*00d0*/  LEA R0, R7, UR4, 0x2 ;  /* 0x0000000407007c11 */ /* 0x000fca000f8e10ff */
[----:B------:R1:W-:Y:S01]  /*00e0*/  STS [R0], RZ ;  /* 0x000000ff00007388 */ /* 0x0003e20000000800 */
[----:B------:R-:W-:Y:S06]  /*00f0*/  BAR.SYNC.DEFER_BLOCKING 0x0 ;  /* 0x0000000000007b1d */ /* 0x000fec0000010000 */
[----:B0-2---:R-:W-:Y:S05]  /*0100*/  @P0 BRA `(.L_x_26) ;  /* 0x00000000002c0947 */ /* 0x005fea0003800000 */
[----:B------:R-:W0:Y:S01]  /*0110*/  LDCU UR5, c[0x0][0x370] ;  /* 0x00006e00ff0577ac */ /* 0x000e220008000800 */
[----:B------:R-:W-:Y:S02]  /*0120*/  IMAD.MOV.U32 R4, RZ, RZ, R2 ;  /* 0x000000ffff047224 */ /* 0x000fe400078e0002 */
[----:B0-----:R-:W-:-:S07]  /*0130*/  IMAD R5, R6, UR5, RZ ;  /* 0x0000000506057c24 */ /* 0x001fce000f8e02ff */
.L_x_27:
[----:B------:R-:W-:-:S04]  /*0140*/  IADD3 R2, P0, PT, R4, UR10, RZ ;  /* 0x0000000a04027c10 */ /* 0x000fc8000ff1e0ff */
[----:B------:R-:W-:-:S05]  /*0150*/  LEA.HI.X.SX32 R3, R4, UR11, 0x1, P0 ;  /* 0x0000000b04037c11 */ /* 0x000fca00080f0eff */
[----:B------:R-:W2:Y:S01]  /*0160*/  LDG.E.U8 R2, desc[UR6][R2.64] ;  /* 0x0000000602027981 */ /* 0x000ea2000c1e1100 */
[----:B------:R-:W-:-:S05]  /*0170*/  IMAD.IADD R4, R5, 0x1, R4 ;  /* 0x0000000105047824 */ /* 0x000fca00078e0204 */
[----:B------:R-:W-:Y:S02]  /*0180*/  ISETP.GE.U32.AND P0, PT, R4, UR8, PT ;  /* 0x0000000804007c0c */ /* 0x000fe4000bf06070 */
[----:B0-2---:R-:W-:-:S05]  /*0190*/  LEA R6, R2, UR4, 0x2 ;  /* 0x0000000402067c11 */ /* 0x005fca000f8e10ff */
[----:B------:R0:W-:Y:S06]  /*01a0*/  ATOMS.POPC.INC.32 RZ, [R6+URZ] ;  /* 0x0000000006ff7f8c */ /* 0x0001ec000d8000ff */
[----:B------:R-:W-:Y:S05]  /*01b0*/  @!P0 BRA `(.L_x_27) ;  /* 0xfffffffc00e08947 */ /* 0x000fea000383ffff */
.L_x_26:
[----:B------:R-:W-:Y:S05]  /*01c0*/  BSYNC.RECONVERGENT B0 ;  /* 0x0000000000007941 */ /* 0x000fea0003800200 */
.L_x_25:
[----:B------:R-:W-:Y:S08]  /*01d0*/  BAR.SYNC.DEFER_BLOCKING 0x0 ;  /* 0x0000000000007b1d */ /* 0x000ff00000010000 */
[----:B------:R-:W2:Y:S01]  /*01e0*/  LDC.64 R2, c[0x0][0x380] ;  /* 0x0000e000ff027b82 */ /* 0x000ea20000000a00 */
[----:B------:R-:W3:Y:S01]  /*01f0*/  LDS R5, [R0] ;  /* 0x0000000000057984 */ /* 0x000ee20000000800 */
[----:B--2---:R-:W-:-:S05]  /*0200*/  IMAD.WIDE.U32 R2, R7, 0x4, R2 ;  /* 0x0000000407027825 */ /* 0x004fca00078e0002 */
[----:B---3--:R-:W-:Y:S01]  /*0210*/  REDG.E.ADD.STRONG.GPU desc[UR6][R2.64], R5 ;  /* 0x000000050200798e */ /* 0x008fe2000c12e106 */
[----:B------:R-:W-:Y:S05]  /*0220*/  EXIT ;  /* 0x000000000000794d */ /* 0x000fea0003800000 */
.L_x_28:
        /* <DEDUP_REMOVED lines=13> */
.L_x_34:


//--------------------- .text._Z16forwardTransformPjPhS0_j --------------------------
	.section	.text._Z16forwardTransformPjPhS0_j,"ax",@progbits
	.align	128
        .global         _Z16forwardTransformPjPhS0_j
        .type           _Z16forwardTransformPjPhS0_j,@function
        .size           _Z16forwardTransformPjPhS0_j,(.L_x_35 - _Z16forwardTransformPjPhS0_j)
        .other          _Z16forwardTransformPjPhS0_j,@"STO_CUDA_ENTRY STV_DEFAULT"
_Z16forwardTransformPjPhS0_j:
.text._Z16forwardTransformPjPhS0_j:
        /* <DEDUP_REMOVED lines=8> */
[----:B------:R-:W0:Y:S01]  /*0080*/  LDCU.64 UR6, c[0x0][0x388] ;  /* 0x00007100ff0677ac */ /* 0x000e220008000a00 */
[----:B------:R-:W-:Y:S01]  /*0090*/  IMAD R3, R0, 0x3, RZ ;  /* 0x0000000300037824 */ /* 0x000fe200078e02ff */
[----:B------:R-:W1:Y:S04]  /*00a0*/  LDCU.64 UR4, c[0x0][0x358] ;  /* 0x00006b00ff0477ac */ /* 0x000e680008000a00 */
[----:B0-----:R-:W-:-:S04]  /*00b0*/  IADD3 R2, P0, PT, R3, UR6, RZ ;  /* 0x0000000603027c10 */ /* 0x001fc8000ff1e0ff */
[----:B------:R-:W-:Y:S01]  /*00c0*/  LEA.HI.X.SX32 R3, R3, UR7, 0x1, P0 ;  /* 0x0000000703037c11 */ /* 0x000fe200080f0eff */
[----:B------:R-:W0:Y:S04]  /*00d0*/  LDCU.64 UR6, c[0x0][0x390] ;  /* 0x00007200ff0677ac */ /* 0x000e280008000a00 */
[----:B-1----:R-:W2:Y:S04]  /*00e0*/  LDG.E.U8 R5, desc[UR4][R2.64+0x1] ;  /* 0x0000010402057981 */ /* 0x002ea8000c1e1100 */
[----:B------:R-:W3:Y:S04]  /*00f0*/  LDG.E.U8 R4, desc[UR4][R2.64] ;  /* 0x0000000402047981 */ /* 0x000ee8000c1e1100 */
[----:B------:R-:W4:Y:S01]  /*0100*/  LDG.E.U8 R6, desc[UR4][R2.64+0x2] ;  /* 0x0000020402067981 */ /* 0x000f22000c1e1100 */
[----:B--2---:R-:W-:-:S02]  /*0110*/  I2FP.F32.U32 R5, R5 ;  /* 0x0000000500057245 */ /* 0x004fc40000201000 */
[----:B---3--:R-:W-:-:S03]  /*0120*/  I2FP.F32.U32 R4, R4 ;  /* 0x0000000400047245 */ /* 0x008fc60000201000 */
[----:B------:R-:W-:Y:S01]  /*0130*/  FMUL R5, R5, 0.71520000696182250977 ;  /* 0x3f37175905057820 */ /* 0x000fe20000400000 */
[----:B----4-:R-:W-:-:S03]  /*0140*/  I2FP.F32.U32 R7, R6 ;  /* 0x0000000600077245 */ /* 0x010fc60000201000 */
[----:B------:R-:W-:-:S04]  /*0150*/  FFMA R4, R4, 0.21259999275207519531, R5 ;  /* 0x3e59b3d004047823 */ /* 0x000fc80000000005 */
[----:B------:R-:W-:Y:S01]  /*0160*/  FFMA R7, R7, 0.072200000286102294922, R4 ;  /* 0x3d93dd9807077823 */ /* 0x000fe20000000004 */
[----:B0-----:R-:W-:-:S04]  /*0170*/  IADD3 R4, P0, PT, R0, UR6, RZ ;  /* 0x0000000600047c10 */ /* 0x001fc8000ff1e0ff */
[----:B------:R-:W-:Y:S01]  /*0180*/  LEA.HI.X.SX32 R5, R0, UR7, 0x1, P0 ;  /* 0x0000000700057c11 */ /* 0x000fe200080f0eff */
[----:B------:R-:W0:Y:S04]  /*0190*/  F2I.U32.TRUNC.NTZ R7, R7 ;  /* 0x0000000700077305 */ /* 0x000e28000020f000 */
[----:B0-----:R-:W-:Y:S01]  /*01a0*/  STG.E.U8 desc[UR4][R4.64], R7 ;  /* 0x0000000704007986 */ /* 0x001fe2000c101104 */
[----:B------:R-:W-:Y:S05]  /*01b0*/  EXIT ;  /* 0x000000000000794d */ /* 0x000fea0003800000 */
.L_x_29:
        /* <DEDUP_REMOVED lines=12> */
.L_x_35:


//--------------------- .nv.shared.reserved.0     --------------------------
	.section	.nv.shared.reserved.0,"aw",@nobits
	.weak		__nv_reservedSMEM_offset_0_alias
	.size		__nv_reservedSMEM_offset_0_alias, 0, 64
	.other		__nv_reservedSMEM_offset_0_alias,@"STO_CUDA_RESERVED_SHARED STV_DEFAULT"
__nv_reservedSMEM_offset_0_alias:
	.zero		0
	.zero		64


//--------------------- .nv.shared._Z20compute_cdf_parallelPjPhj --------------------------
	.section	.nv.shared._Z20compute_cdf_parallelPjPhj,"aw",@nobits
	.sectionflags	@""
	.align	4
.nv.shared._Z20compute_cdf_parallelPjPhj:
	.zero		2048


//--------------------- .nv.shared._Z13histogramCalcPjPhj --------------------------
	.section	.nv.shared._Z13histogramCalcPjPhj,"aw",@nobits
	.sectionflags	@""
	.align	4
.nv.shared._Z13histogramCalcPjPhj:
	.zero		2048


//--------------------- .nv.constant0._Z17backwardTransformPhS_S_j --------------------------
	.section	.nv.constant0._Z17backwardTransformPhS_S_j,"a",@progbits
	.sectionflags	@""
	.align	4
.nv.constant0._Z17backwardTransformPhS_S_j:
	.zero		924


//--------------------- .nv.constant0._Z18compute_cdf_simplePjPhj --------------------------
	.section	.nv.constant0._Z18compute_cdf_simplePjPhj,"a",@progbits
	.sectionflags	@""
	.align	4
.nv.constant0._Z18compute_cdf_simplePjPhj:
	.zero		916


//--------------------- .nv.constant0._Z20compute_cdf_parallelPjPhj --------------------------
	.section	.nv.constant0._Z20compute_cdf_parallelPjPhj,"a",@progbits
	.sectionflags	@""
	.align	4
.nv.constant0._Z20compute_cdf_parallelPjPhj:
	.zero		916


//--------------------- .nv.constant0._Z13histogramCalcPjPhj --------------------------
	.section	.nv.constant0._Z13histogramCalcPjPhj,"a",@progbits
	.sectionflags	@""
	.align	4
.nv.constant0._Z13histogramCalcPjPhj:
	.zero		916


//--------------------- .nv.constant0._Z16forwardTransformPjPhS0_j --------------------------
	.section	.nv.constant0._Z16forwardTransformPjPhS0_j,"a",@progbits
	.sectionflags	@""
	.align	4
.nv.constant0._Z16forwardTransformPjPhS0_j:
	.zero		924


//--------------------- SYMBOLS --------------------------

	.type		.nv.reservedSmem.offset0,@object
	.size		.nv.reservedSmem.offset0,0x4
	.type		.nv.reservedSmem.cap,@object
	.size		.nv.reservedSmem.cap,0x4
